//
// Generated by NVIDIA NVVM Compiler
//
// Compiler Build ID: CL-36424714
// Cuda compilation tools, release 13.0, V13.0.88
// Based on NVVM 20.0.0
//

.version 9.0
.target sm_100
.address_size 64

	// .globl	_Z13generateImagePi
.func  (.param .align 16 .b8 func_retval0[16]) __internal_trig_reduction_slowpathd
(
	.param .b64 __internal_trig_reduction_slowpathd_param_0
)
;
.global .align 8 .b8 __cudart_i2opi_d[144] = {8, 93, 141, 31, 177, 95, 251, 107, 234, 146, 82, 138, 247, 57, 7, 61, 123, 241, 229, 235, 199, 186, 39, 117, 45, 234, 95, 158, 102, 63, 70, 79, 183, 9, 203, 39, 207, 126, 54, 109, 31, 109, 10, 90, 139, 17, 47, 239, 15, 152, 5, 222, 255, 151, 248, 31, 59, 40, 249, 189, 139, 95, 132, 156, 244, 57, 83, 131, 57, 214, 145, 57, 65, 126, 95, 180, 38, 112, 156, 233, 132, 68, 187, 46, 245, 53, 130, 232, 62, 167, 41, 177, 28, 235, 29, 254, 28, 146, 209, 9, 234, 46, 73, 6, 224, 210, 77, 66, 58, 110, 36, 183, 97, 197, 187, 222, 171, 99, 81, 254, 65, 144, 67, 60, 153, 149, 98, 219, 192, 221, 52, 245, 209, 87, 39, 252, 41, 21, 68, 78, 110, 131, 249, 162};
.global .align 16 .b8 __cudart_sin_cos_coeffs[128] = {70, 210, 176, 44, 241, 229, 90, 190, 146, 227, 172, 105, 227, 29, 199, 62, 161, 98, 219, 25, 160, 1, 42, 191, 24, 8, 17, 17, 17, 17, 129, 63, 84, 85, 85, 85, 85, 85, 197, 191, 0, 0, 0, 0, 0, 0, 0, 0, 0, 0, 0, 0, 0, 0, 0, 0, 100, 129, 253, 32, 131, 255, 168, 189, 40, 133, 239, 193, 167, 238, 33, 62, 217, 230, 6, 142, 79, 126, 146, 190, 233, 188, 221, 25, 160, 1, 250, 62, 71, 93, 193, 22, 108, 193, 86, 191, 81, 85, 85, 85, 85, 85, 165, 63, 0, 0, 0, 0, 0, 0, 224, 191, 0, 0, 0, 0, 0, 0, 240, 63};

.visible .entry _Z13generateImagePi(
	.param .u64 .ptr .align 1 _Z13generateImagePi_param_0
)
{
	.local .align 16 .b8 	__local_depot0[120000];
	.reg .b64 	%SP;
	.reg .b64 	%SPL;
	.reg .pred 	%p<88>;
	.reg .b32 	%r<195>;
	.reg .b64 	%rd<91>;
	.reg .b64 	%fd<683>;

	mov.u64 	%SPL, __local_depot0;
	add.u64 	%rd1, %SPL, 0;
	add.u64 	%rd2, %SPL, 24000;
	mov.u32 	%r74, %ntid.x;
	mov.u32 	%r75, %ctaid.x;
	mov.u32 	%r76, %tid.x;
	mad.lo.s32 	%r170, %r74, %r75, %r76;
	setp.gt.s32 	%p1, %r170, 3999999;
	@%p1 bra 	$L__BB0_98;
$L__BB0_1:
	mul.hi.s32 	%r77, %r170, 274877907;
	shr.u32 	%r78, %r77, 31;
	shr.s32 	%r79, %r77, 7;
	add.s32 	%r80, %r79, %r78;
	mul.lo.s32 	%r81, %r80, 2000;
	sub.s32 	%r82, %r170, %r81;
	cvt.rn.f64.s32 	%fd141, %r82;
	div.rn.f64 	%fd142, %fd141, 0d409F3C0000000000;
	fma.rn.f64 	%fd662, %fd142, 0d401921FB54442D18, 0dC00921FB54442D18;
	cvt.rn.f64.s32 	%fd143, %r80;
	div.rn.f64 	%fd144, %fd143, 0d409F3C0000000000;
	fma.rn.f64 	%fd661, %fd144, 0d401921FB54442D18, 0dC00921FB54442D18;
	mov.f64 	%fd145, 0d0000000000000000;
	st.local.v2.f64 	[%rd2], {%fd145, %fd145};
	mov.b64 	%rd89, 80;
$L__BB0_2:
	add.s64 	%rd4, %rd2, %rd89;
	mov.f64 	%fd146, 0d0000000000000000;
	st.local.v2.f64 	[%rd4+-48], {%fd146, %fd146};
	st.local.v2.f64 	[%rd4+-32], {%fd146, %fd146};
	st.local.v2.f64 	[%rd4+-16], {%fd146, %fd146};
	st.local.v2.f64 	[%rd4], {%fd146, %fd146};
	st.local.v2.f64 	[%rd4+16], {%fd146, %fd146};
	st.local.v2.f64 	[%rd4+32], {%fd146, %fd146};
	setp.eq.s64 	%p2, %rd89, 95952;
	@%p2 bra 	$L__BB0_4;
	mov.f64 	%fd147, 0d0000000000000000;
	st.local.v2.f64 	[%rd4+48], {%fd147, %fd147};
	st.local.v2.f64 	[%rd4+64], {%fd147, %fd147};
	add.s64 	%rd89, %rd89, 128;
	bra.uni 	$L__BB0_2;
$L__BB0_4:
	mov.b64 	%rd90, 0;
$L__BB0_5:
	shl.b64 	%rd15, %rd90, 3;
	add.s64 	%rd16, %rd1, %rd15;
	mov.b32 	%r83, 0;
	st.local.v2.u32 	[%rd16], {%r83, %r83};
	add.s64 	%rd7, %rd90, 1;
	setp.lt.u64 	%p3, %rd90, 2999;
	mov.u64 	%rd90, %rd7;
	@%p3 bra 	$L__BB0_5;
	mov.b32 	%r171, 1;
	mov.f64 	%fd658, 0d0000000000000000;
$L__BB0_7:
	add.f64 	%fd149, %fd658, 0d3F847AE147AE147B;
	mul.wide.u32 	%rd17, %r171, 8;
	add.s64 	%rd8, %rd1, %rd17;
	st.local.f64 	[%rd8], %fd149;
	add.f64 	%fd150, %fd149, 0d3F847AE147AE147B;
	add.f64 	%fd4, %fd150, 0d3F847AE147AE147B;
	st.local.v2.f64 	[%rd8+8], {%fd150, %fd4};
	setp.eq.s32 	%p4, %r171, 2997;
	@%p4 bra 	$L__BB0_9;
	add.f64 	%fd658, %fd4, 0d3F847AE147AE147B;
	st.local.f64 	[%rd8+24], %fd658;
	add.s32 	%r171, %r171, 4;
	bra.uni 	$L__BB0_7;
$L__BB0_9:
	ld.local.f64 	%fd6, [%rd1+8];
	st.local.v2.f64 	[%rd2], {%fd662, %fd661};
	div.rn.f64 	%fd7, %fd6, 0d4018000000000000;
	mov.f64 	%fd659, 0d0000000000000000;
	mov.b32 	%r172, 0;
	mov.f64 	%fd660, %fd659;
$L__BB0_10:
	sub.f64 	%fd12, %fd662, %fd661;
	abs.f64 	%fd13, %fd12;
	setp.neu.f64 	%p5, %fd13, 0d7FF0000000000000;
	@%p5 bra 	$L__BB0_12;
	mov.f64 	%fd157, 0d0000000000000000;
	mul.rn.f64 	%fd663, %fd12, %fd157;
	mov.b32 	%r173, 0;
	bra.uni 	$L__BB0_14;
$L__BB0_12:
	mul.f64 	%fd152, %fd12, 0d3FE45F306DC9C883;
	cvt.rni.s32.f64 	%r173, %fd152;
	cvt.rn.f64.s32 	%fd153, %r173;
	fma.rn.f64 	%fd154, %fd153, 0dBFF921FB54442D18, %fd12;
	fma.rn.f64 	%fd155, %fd153, 0dBC91A62633145C00, %fd154;
	fma.rn.f64 	%fd663, %fd153, 0dB97B839A252049C0, %fd155;
	setp.ltu.f64 	%p6, %fd13, 0d41E0000000000000;
	@%p6 bra 	$L__BB0_14;
	{ // callseq 0, 0
	.param .b64 param0;
	st.param.f64 	[param0], %fd12;
	.param .align 16 .b8 retval0[16];
	call.uni (retval0), 
	__internal_trig_reduction_slowpathd, 
	(
	param0
	);
	ld.param.f64 	%fd663, [retval0];
	ld.param.b32 	%r173, [retval0+8];
	} // callseq 0
$L__BB0_14:
	setp.neu.f64 	%p7, %fd13, 0d7FF0000000000000;
	shl.b32 	%r88, %r173, 6;
	cvt.u64.u32 	%rd18, %r88;
	and.b64  	%rd19, %rd18, 64;
	mov.u64 	%rd20, __cudart_sin_cos_coeffs;
	add.s64 	%rd21, %rd20, %rd19;
	mul.rn.f64 	%fd158, %fd663, %fd663;
	and.b32  	%r89, %r173, 1;
	setp.eq.b32 	%p8, %r89, 1;
	selp.f64 	%fd159, 0dBDA8FF8320FD8164, 0d3DE5DB65F9785EBA, %p8;
	ld.global.nc.v2.f64 	{%fd160, %fd161}, [%rd21];
	fma.rn.f64 	%fd162, %fd159, %fd158, %fd160;
	fma.rn.f64 	%fd163, %fd162, %fd158, %fd161;
	ld.global.nc.v2.f64 	{%fd164, %fd165}, [%rd21+16];
	fma.rn.f64 	%fd166, %fd163, %fd158, %fd164;
	fma.rn.f64 	%fd167, %fd166, %fd158, %fd165;
	ld.global.nc.v2.f64 	{%fd168, %fd169}, [%rd21+32];
	fma.rn.f64 	%fd170, %fd167, %fd158, %fd168;
	fma.rn.f64 	%fd171, %fd170, %fd158, %fd169;
	fma.rn.f64 	%fd172, %fd171, %fd663, %fd663;
	fma.rn.f64 	%fd173, %fd171, %fd158, 0d3FF0000000000000;
	selp.f64 	%fd174, %fd173, %fd172, %p8;
	and.b32  	%r90, %r173, 2;
	setp.eq.s32 	%p9, %r90, 0;
	mov.f64 	%fd175, 0d0000000000000000;
	sub.f64 	%fd176, %fd175, %fd174;
	selp.f64 	%fd18, %fd174, %fd176, %p9;
	@%p7 bra 	$L__BB0_16;
	mov.f64 	%fd182, 0d0000000000000000;
	mul.rn.f64 	%fd665, %fd12, %fd182;
	mov.b32 	%r175, 1;
	bra.uni 	$L__BB0_19;
$L__BB0_16:
	mul.f64 	%fd177, %fd12, 0d3FE45F306DC9C883;
	cvt.rni.s32.f64 	%r174, %fd177;
	cvt.rn.f64.s32 	%fd178, %r174;
	fma.rn.f64 	%fd179, %fd178, 0dBFF921FB54442D18, %fd12;
	fma.rn.f64 	%fd180, %fd178, 0dBC91A62633145C00, %fd179;
	fma.rn.f64 	%fd665, %fd178, 0dB97B839A252049C0, %fd180;
	setp.ltu.f64 	%p10, %fd13, 0d41E0000000000000;
	@%p10 bra 	$L__BB0_18;
	{ // callseq 1, 0
	.param .b64 param0;
	st.param.f64 	[param0], %fd12;
	.param .align 16 .b8 retval0[16];
	call.uni (retval0), 
	__internal_trig_reduction_slowpathd, 
	(
	param0
	);
	ld.param.f64 	%fd665, [retval0];
	ld.param.b32 	%r174, [retval0+8];
	} // callseq 1
$L__BB0_18:
	add.s32 	%r175, %r174, 1;
$L__BB0_19:
	shl.b32 	%r93, %r175, 6;
	cvt.u64.u32 	%rd22, %r93;
	and.b64  	%rd23, %rd22, 64;
	add.s64 	%rd25, %rd20, %rd23;
	mul.rn.f64 	%fd183, %fd665, %fd665;
	and.b32  	%r94, %r175, 1;
	setp.eq.b32 	%p11, %r94, 1;
	selp.f64 	%fd184, 0dBDA8FF8320FD8164, 0d3DE5DB65F9785EBA, %p11;
	ld.global.nc.v2.f64 	{%fd185, %fd186}, [%rd25];
	fma.rn.f64 	%fd187, %fd184, %fd183, %fd185;
	fma.rn.f64 	%fd188, %fd187, %fd183, %fd186;
	ld.global.nc.v2.f64 	{%fd189, %fd190}, [%rd25+16];
	fma.rn.f64 	%fd191, %fd188, %fd183, %fd189;
	fma.rn.f64 	%fd192, %fd191, %fd183, %fd190;
	ld.global.nc.v2.f64 	{%fd193, %fd194}, [%rd25+32];
	fma.rn.f64 	%fd195, %fd192, %fd183, %fd193;
	fma.rn.f64 	%fd196, %fd195, %fd183, %fd194;
	fma.rn.f64 	%fd197, %fd196, %fd665, %fd665;
	fma.rn.f64 	%fd198, %fd196, %fd183, 0d3FF0000000000000;
	selp.f64 	%fd199, %fd198, %fd197, %p11;
	and.b32  	%r95, %r175, 2;
	setp.eq.s32 	%p12, %r95, 0;
	mov.f64 	%fd200, 0d0000000000000000;
	sub.f64 	%fd201, %fd200, %fd199;
	selp.f64 	%fd24, %fd199, %fd201, %p12;
	fma.rn.f64 	%fd25, %fd18, %fd18, 0d3FF0000000000000;
	abs.f64 	%fd26, %fd661;
	setp.neu.f64 	%p13, %fd26, 0d7FF0000000000000;
	@%p13 bra 	$L__BB0_21;
	mov.f64 	%fd207, 0d0000000000000000;
	mul.rn.f64 	%fd666, %fd661, %fd207;
	mov.b32 	%r176, 0;
	bra.uni 	$L__BB0_23;
$L__BB0_21:
	mul.f64 	%fd202, %fd661, 0d3FE45F306DC9C883;
	cvt.rni.s32.f64 	%r176, %fd202;
	cvt.rn.f64.s32 	%fd203, %r176;
	fma.rn.f64 	%fd204, %fd203, 0dBFF921FB54442D18, %fd661;
	fma.rn.f64 	%fd205, %fd203, 0dBC91A62633145C00, %fd204;
	fma.rn.f64 	%fd666, %fd203, 0dB97B839A252049C0, %fd205;
	setp.ltu.f64 	%p14, %fd26, 0d41E0000000000000;
	@%p14 bra 	$L__BB0_23;
	{ // callseq 2, 0
	.param .b64 param0;
	st.param.f64 	[param0], %fd661;
	.param .align 16 .b8 retval0[16];
	call.uni (retval0), 
	__internal_trig_reduction_slowpathd, 
	(
	param0
	);
	ld.param.f64 	%fd666, [retval0];
	ld.param.b32 	%r176, [retval0+8];
	} // callseq 2
$L__BB0_23:
	shl.b32 	%r98, %r176, 6;
	cvt.u64.u32 	%rd26, %r98;
	and.b64  	%rd27, %rd26, 64;
	add.s64 	%rd29, %rd20, %rd27;
	mul.rn.f64 	%fd208, %fd666, %fd666;
	and.b32  	%r99, %r176, 1;
	setp.eq.b32 	%p15, %r99, 1;
	selp.f64 	%fd209, 0dBDA8FF8320FD8164, 0d3DE5DB65F9785EBA, %p15;
	ld.global.nc.v2.f64 	{%fd210, %fd211}, [%rd29];
	fma.rn.f64 	%fd212, %fd209, %fd208, %fd210;
	fma.rn.f64 	%fd213, %fd212, %fd208, %fd211;
	ld.global.nc.v2.f64 	{%fd214, %fd215}, [%rd29+16];
	fma.rn.f64 	%fd216, %fd213, %fd208, %fd214;
	fma.rn.f64 	%fd217, %fd216, %fd208, %fd215;
	ld.global.nc.v2.f64 	{%fd218, %fd219}, [%rd29+32];
	fma.rn.f64 	%fd220, %fd217, %fd208, %fd218;
	fma.rn.f64 	%fd221, %fd220, %fd208, %fd219;
	fma.rn.f64 	%fd222, %fd221, %fd666, %fd666;
	fma.rn.f64 	%fd223, %fd221, %fd208, 0d3FF0000000000000;
	selp.f64 	%fd224, %fd223, %fd222, %p15;
	and.b32  	%r100, %r176, 2;
	setp.eq.s32 	%p16, %r100, 0;
	mov.f64 	%fd225, 0d0000000000000000;
	sub.f64 	%fd226, %fd225, %fd224;
	selp.f64 	%fd31, %fd224, %fd226, %p16;
	mul.f64 	%fd32, %fd660, %fd660;
	mul.f64 	%fd33, %fd659, %fd659;
	fma.rn.f64 	%fd34, %fd32, %fd24, %fd33;
	abs.f64 	%fd35, %fd662;
	setp.neu.f64 	%p17, %fd35, 0d7FF0000000000000;
	@%p17 bra 	$L__BB0_25;
	mov.f64 	%fd232, 0d0000000000000000;
	mul.rn.f64 	%fd667, %fd662, %fd232;
	mov.b32 	%r177, 0;
	bra.uni 	$L__BB0_27;
$L__BB0_25:
	mul.f64 	%fd227, %fd662, 0d3FE45F306DC9C883;
	cvt.rni.s32.f64 	%r177, %fd227;
	cvt.rn.f64.s32 	%fd228, %r177;
	fma.rn.f64 	%fd229, %fd228, 0dBFF921FB54442D18, %fd662;
	fma.rn.f64 	%fd230, %fd228, 0dBC91A62633145C00, %fd229;
	fma.rn.f64 	%fd667, %fd228, 0dB97B839A252049C0, %fd230;
	setp.ltu.f64 	%p18, %fd35, 0d41E0000000000000;
	@%p18 bra 	$L__BB0_27;
	{ // callseq 3, 0
	.param .b64 param0;
	st.param.f64 	[param0], %fd662;
	.param .align 16 .b8 retval0[16];
	call.uni (retval0), 
	__internal_trig_reduction_slowpathd, 
	(
	param0
	);
	ld.param.f64 	%fd667, [retval0];
	ld.param.b32 	%r177, [retval0+8];
	} // callseq 3
$L__BB0_27:
	mul.f64 	%fd233, %fd31, 0d40239EB851EB851F;
	shl.b32 	%r103, %r177, 6;
	cvt.u64.u32 	%rd30, %r103;
	and.b64  	%rd31, %rd30, 64;
	mov.u64 	%rd32, __cudart_sin_cos_coeffs;
	add.s64 	%rd33, %rd32, %rd31;
	mul.rn.f64 	%fd234, %fd667, %fd667;
	and.b32  	%r104, %r177, 1;
	setp.eq.b32 	%p19, %r104, 1;
	selp.f64 	%fd235, 0dBDA8FF8320FD8164, 0d3DE5DB65F9785EBA, %p19;
	ld.global.nc.v2.f64 	{%fd236, %fd237}, [%rd33];
	fma.rn.f64 	%fd238, %fd235, %fd234, %fd236;
	fma.rn.f64 	%fd239, %fd238, %fd234, %fd237;
	ld.global.nc.v2.f64 	{%fd240, %fd241}, [%rd33+16];
	fma.rn.f64 	%fd242, %fd239, %fd234, %fd240;
	fma.rn.f64 	%fd243, %fd242, %fd234, %fd241;
	ld.global.nc.v2.f64 	{%fd244, %fd245}, [%rd33+32];
	fma.rn.f64 	%fd246, %fd243, %fd234, %fd244;
	fma.rn.f64 	%fd247, %fd246, %fd234, %fd245;
	fma.rn.f64 	%fd248, %fd247, %fd667, %fd667;
	fma.rn.f64 	%fd249, %fd247, %fd234, 0d3FF0000000000000;
	selp.f64 	%fd250, %fd249, %fd248, %p19;
	and.b32  	%r105, %r177, 2;
	setp.eq.s32 	%p20, %r105, 0;
	mov.f64 	%fd251, 0d0000000000000000;
	sub.f64 	%fd252, %fd251, %fd250;
	selp.f64 	%fd253, %fd250, %fd252, %p20;
	mul.f64 	%fd254, %fd18, %fd34;
	mul.f64 	%fd255, %fd24, %fd233;
	sub.f64 	%fd256, %fd255, %fd254;
	fma.rn.f64 	%fd257, %fd253, 0dC0339EB851EB851F, %fd256;
	mul.f64 	%fd258, %fd32, %fd18;
	sub.f64 	%fd259, %fd258, %fd233;
	mul.f64 	%fd260, %fd253, 0d40239EB851EB851F;
	fma.rn.f64 	%fd261, %fd24, %fd260, %fd259;
	add.f64 	%fd262, %fd261, %fd261;
	mul.f64 	%fd263, %fd33, %fd18;
	fma.rn.f64 	%fd264, %fd263, %fd24, %fd262;
	div.rn.f64 	%fd40, %fd257, %fd25;
	div.rn.f64 	%fd41, %fd264, %fd25;
	mul.f64 	%fd42, %fd6, 0d3FE0000000000000;
	fma.rn.f64 	%fd43, %fd42, %fd660, %fd662;
	fma.rn.f64 	%fd44, %fd42, %fd659, %fd661;
	fma.rn.f64 	%fd45, %fd42, %fd40, %fd660;
	fma.rn.f64 	%fd46, %fd42, %fd41, %fd659;
	sub.f64 	%fd47, %fd43, %fd44;
	abs.f64 	%fd48, %fd47;
	setp.neu.f64 	%p21, %fd48, 0d7FF0000000000000;
	@%p21 bra 	$L__BB0_29;
	mov.f64 	%fd270, 0d0000000000000000;
	mul.rn.f64 	%fd668, %fd47, %fd270;
	mov.b32 	%r178, 0;
	bra.uni 	$L__BB0_31;
$L__BB0_29:
	mul.f64 	%fd265, %fd47, 0d3FE45F306DC9C883;
	cvt.rni.s32.f64 	%r178, %fd265;
	cvt.rn.f64.s32 	%fd266, %r178;
	fma.rn.f64 	%fd267, %fd266, 0dBFF921FB54442D18, %fd47;
	fma.rn.f64 	%fd268, %fd266, 0dBC91A62633145C00, %fd267;
	fma.rn.f64 	%fd668, %fd266, 0dB97B839A252049C0, %fd268;
	setp.ltu.f64 	%p22, %fd48, 0d41E0000000000000;
	@%p22 bra 	$L__BB0_31;
	{ // callseq 4, 0
	.param .b64 param0;
	st.param.f64 	[param0], %fd47;
	.param .align 16 .b8 retval0[16];
	call.uni (retval0), 
	__internal_trig_reduction_slowpathd, 
	(
	param0
	);
	ld.param.f64 	%fd668, [retval0];
	ld.param.b32 	%r178, [retval0+8];
	} // callseq 4
$L__BB0_31:
	shl.b32 	%r108, %r178, 6;
	cvt.u64.u32 	%rd34, %r108;
	and.b64  	%rd35, %rd34, 64;
	mov.u64 	%rd36, __cudart_sin_cos_coeffs;
	add.s64 	%rd37, %rd36, %rd35;
	mul.rn.f64 	%fd271, %fd668, %fd668;
	and.b32  	%r109, %r178, 1;
	setp.eq.b32 	%p24, %r109, 1;
	selp.f64 	%fd272, 0dBDA8FF8320FD8164, 0d3DE5DB65F9785EBA, %p24;
	ld.global.nc.v2.f64 	{%fd273, %fd274}, [%rd37];
	fma.rn.f64 	%fd275, %fd272, %fd271, %fd273;
	fma.rn.f64 	%fd276, %fd275, %fd271, %fd274;
	ld.global.nc.v2.f64 	{%fd277, %fd278}, [%rd37+16];
	fma.rn.f64 	%fd279, %fd276, %fd271, %fd277;
	fma.rn.f64 	%fd280, %fd279, %fd271, %fd278;
	ld.global.nc.v2.f64 	{%fd281, %fd282}, [%rd37+32];
	fma.rn.f64 	%fd283, %fd280, %fd271, %fd281;
	fma.rn.f64 	%fd284, %fd283, %fd271, %fd282;
	fma.rn.f64 	%fd285, %fd284, %fd668, %fd668;
	fma.rn.f64 	%fd286, %fd284, %fd271, 0d3FF0000000000000;
	selp.f64 	%fd287, %fd286, %fd285, %p24;
	and.b32  	%r110, %r178, 2;
	setp.eq.s32 	%p25, %r110, 0;
	mov.f64 	%fd288, 0d0000000000000000;
	sub.f64 	%fd289, %fd288, %fd287;
	selp.f64 	%fd53, %fd287, %fd289, %p25;
	@%p21 bra 	$L__BB0_33;
	mov.f64 	%fd295, 0d0000000000000000;
	mul.rn.f64 	%fd670, %fd47, %fd295;
	mov.b32 	%r180, 1;
	bra.uni 	$L__BB0_36;
$L__BB0_33:
	mul.f64 	%fd290, %fd47, 0d3FE45F306DC9C883;
	cvt.rni.s32.f64 	%r179, %fd290;
	cvt.rn.f64.s32 	%fd291, %r179;
	fma.rn.f64 	%fd292, %fd291, 0dBFF921FB54442D18, %fd47;
	fma.rn.f64 	%fd293, %fd291, 0dBC91A62633145C00, %fd292;
	fma.rn.f64 	%fd670, %fd291, 0dB97B839A252049C0, %fd293;
	setp.ltu.f64 	%p26, %fd48, 0d41E0000000000000;
	@%p26 bra 	$L__BB0_35;
	{ // callseq 5, 0
	.param .b64 param0;
	st.param.f64 	[param0], %fd47;
	.param .align 16 .b8 retval0[16];
	call.uni (retval0), 
	__internal_trig_reduction_slowpathd, 
	(
	param0
	);
	ld.param.f64 	%fd670, [retval0];
	ld.param.b32 	%r179, [retval0+8];
	} // callseq 5
$L__BB0_35:
	add.s32 	%r180, %r179, 1;
$L__BB0_36:
	shl.b32 	%r113, %r180, 6;
	cvt.u64.u32 	%rd38, %r113;
	and.b64  	%rd39, %rd38, 64;
	mov.u64 	%rd40, __cudart_sin_cos_coeffs;
	add.s64 	%rd41, %rd40, %rd39;
	mul.rn.f64 	%fd296, %fd670, %fd670;
	and.b32  	%r114, %r180, 1;
	setp.eq.b32 	%p27, %r114, 1;
	selp.f64 	%fd297, 0dBDA8FF8320FD8164, 0d3DE5DB65F9785EBA, %p27;
	ld.global.nc.v2.f64 	{%fd298, %fd299}, [%rd41];
	fma.rn.f64 	%fd300, %fd297, %fd296, %fd298;
	fma.rn.f64 	%fd301, %fd300, %fd296, %fd299;
	ld.global.nc.v2.f64 	{%fd302, %fd303}, [%rd41+16];
	fma.rn.f64 	%fd304, %fd301, %fd296, %fd302;
	fma.rn.f64 	%fd305, %fd304, %fd296, %fd303;
	ld.global.nc.v2.f64 	{%fd306, %fd307}, [%rd41+32];
	fma.rn.f64 	%fd308, %fd305, %fd296, %fd306;
	fma.rn.f64 	%fd309, %fd308, %fd296, %fd307;
	fma.rn.f64 	%fd310, %fd309, %fd670, %fd670;
	fma.rn.f64 	%fd311, %fd309, %fd296, 0d3FF0000000000000;
	selp.f64 	%fd312, %fd311, %fd310, %p27;
	and.b32  	%r115, %r180, 2;
	setp.eq.s32 	%p28, %r115, 0;
	mov.f64 	%fd313, 0d0000000000000000;
	sub.f64 	%fd314, %fd313, %fd312;
	selp.f64 	%fd59, %fd312, %fd314, %p28;
	fma.rn.f64 	%fd60, %fd53, %fd53, 0d3FF0000000000000;
	abs.f64 	%fd61, %fd44;
	setp.neu.f64 	%p29, %fd61, 0d7FF0000000000000;
	@%p29 bra 	$L__BB0_38;
	mov.f64 	%fd320, 0d0000000000000000;
	mul.rn.f64 	%fd671, %fd44, %fd320;
	mov.b32 	%r181, 0;
	bra.uni 	$L__BB0_40;
$L__BB0_38:
	mul.f64 	%fd315, %fd44, 0d3FE45F306DC9C883;
	cvt.rni.s32.f64 	%r181, %fd315;
	cvt.rn.f64.s32 	%fd316, %r181;
	fma.rn.f64 	%fd317, %fd316, 0dBFF921FB54442D18, %fd44;
	fma.rn.f64 	%fd318, %fd316, 0dBC91A62633145C00, %fd317;
	fma.rn.f64 	%fd671, %fd316, 0dB97B839A252049C0, %fd318;
	setp.ltu.f64 	%p30, %fd61, 0d41E0000000000000;
	@%p30 bra 	$L__BB0_40;
	{ // callseq 6, 0
	.param .b64 param0;
	st.param.f64 	[param0], %fd44;
	.param .align 16 .b8 retval0[16];
	call.uni (retval0), 
	__internal_trig_reduction_slowpathd, 
	(
	param0
	);
	ld.param.f64 	%fd671, [retval0];
	ld.param.b32 	%r181, [retval0+8];
	} // callseq 6
$L__BB0_40:
	shl.b32 	%r118, %r181, 6;
	cvt.u64.u32 	%rd42, %r118;
	and.b64  	%rd43, %rd42, 64;
	mov.u64 	%rd44, __cudart_sin_cos_coeffs;
	add.s64 	%rd45, %rd44, %rd43;
	mul.rn.f64 	%fd321, %fd671, %fd671;
	and.b32  	%r119, %r181, 1;
	setp.eq.b32 	%p31, %r119, 1;
	selp.f64 	%fd322, 0dBDA8FF8320FD8164, 0d3DE5DB65F9785EBA, %p31;
	ld.global.nc.v2.f64 	{%fd323, %fd324}, [%rd45];
	fma.rn.f64 	%fd325, %fd322, %fd321, %fd323;
	fma.rn.f64 	%fd326, %fd325, %fd321, %fd324;
	ld.global.nc.v2.f64 	{%fd327, %fd328}, [%rd45+16];
	fma.rn.f64 	%fd329, %fd326, %fd321, %fd327;
	fma.rn.f64 	%fd330, %fd329, %fd321, %fd328;
	ld.global.nc.v2.f64 	{%fd331, %fd332}, [%rd45+32];
	fma.rn.f64 	%fd333, %fd330, %fd321, %fd331;
	fma.rn.f64 	%fd334, %fd333, %fd321, %fd332;
	fma.rn.f64 	%fd335, %fd334, %fd671, %fd671;
	fma.rn.f64 	%fd336, %fd334, %fd321, 0d3FF0000000000000;
	selp.f64 	%fd337, %fd336, %fd335, %p31;
	and.b32  	%r120, %r181, 2;
	setp.eq.s32 	%p32, %r120, 0;
	mov.f64 	%fd338, 0d0000000000000000;
	sub.f64 	%fd339, %fd338, %fd337;
	selp.f64 	%fd66, %fd337, %fd339, %p32;
	mul.f64 	%fd67, %fd45, %fd45;
	mul.f64 	%fd68, %fd46, %fd46;
	fma.rn.f64 	%fd69, %fd67, %fd59, %fd68;
	abs.f64 	%fd70, %fd43;
	setp.neu.f64 	%p33, %fd70, 0d7FF0000000000000;
	@%p33 bra 	$L__BB0_42;
	mov.f64 	%fd345, 0d0000000000000000;
	mul.rn.f64 	%fd672, %fd43, %fd345;
	mov.b32 	%r182, 0;
	bra.uni 	$L__BB0_44;
$L__BB0_42:
	mul.f64 	%fd340, %fd43, 0d3FE45F306DC9C883;
	cvt.rni.s32.f64 	%r182, %fd340;
	cvt.rn.f64.s32 	%fd341, %r182;
	fma.rn.f64 	%fd342, %fd341, 0dBFF921FB54442D18, %fd43;
	fma.rn.f64 	%fd343, %fd341, 0dBC91A62633145C00, %fd342;
	fma.rn.f64 	%fd672, %fd341, 0dB97B839A252049C0, %fd343;
	setp.ltu.f64 	%p34, %fd70, 0d41E0000000000000;
	@%p34 bra 	$L__BB0_44;
	{ // callseq 7, 0
	.param .b64 param0;
	st.param.f64 	[param0], %fd43;
	.param .align 16 .b8 retval0[16];
	call.uni (retval0), 
	__internal_trig_reduction_slowpathd, 
	(
	param0
	);
	ld.param.f64 	%fd672, [retval0];
	ld.param.b32 	%r182, [retval0+8];
	} // callseq 7
$L__BB0_44:
	mul.f64 	%fd346, %fd66, 0d40239EB851EB851F;
	shl.b32 	%r123, %r182, 6;
	cvt.u64.u32 	%rd46, %r123;
	and.b64  	%rd47, %rd46, 64;
	mov.u64 	%rd48, __cudart_sin_cos_coeffs;
	add.s64 	%rd49, %rd48, %rd47;
	mul.rn.f64 	%fd347, %fd672, %fd672;
	and.b32  	%r124, %r182, 1;
	setp.eq.b32 	%p35, %r124, 1;
	selp.f64 	%fd348, 0dBDA8FF8320FD8164, 0d3DE5DB65F9785EBA, %p35;
	ld.global.nc.v2.f64 	{%fd349, %fd350}, [%rd49];
	fma.rn.f64 	%fd351, %fd348, %fd347, %fd349;
	fma.rn.f64 	%fd352, %fd351, %fd347, %fd350;
	ld.global.nc.v2.f64 	{%fd353, %fd354}, [%rd49+16];
	fma.rn.f64 	%fd355, %fd352, %fd347, %fd353;
	fma.rn.f64 	%fd356, %fd355, %fd347, %fd354;
	ld.global.nc.v2.f64 	{%fd357, %fd358}, [%rd49+32];
	fma.rn.f64 	%fd359, %fd356, %fd347, %fd357;
	fma.rn.f64 	%fd360, %fd359, %fd347, %fd358;
	fma.rn.f64 	%fd361, %fd360, %fd672, %fd672;
	fma.rn.f64 	%fd362, %fd360, %fd347, 0d3FF0000000000000;
	selp.f64 	%fd363, %fd362, %fd361, %p35;
	and.b32  	%r125, %r182, 2;
	setp.eq.s32 	%p36, %r125, 0;
	mov.f64 	%fd364, 0d0000000000000000;
	sub.f64 	%fd365, %fd364, %fd363;
	selp.f64 	%fd366, %fd363, %fd365, %p36;
	mul.f64 	%fd367, %fd53, %fd69;
	mul.f64 	%fd368, %fd59, %fd346;
	sub.f64 	%fd369, %fd368, %fd367;
	fma.rn.f64 	%fd370, %fd366, 0dC0339EB851EB851F, %fd369;
	mul.f64 	%fd371, %fd67, %fd53;
	sub.f64 	%fd372, %fd371, %fd346;
	mul.f64 	%fd373, %fd366, 0d40239EB851EB851F;
	fma.rn.f64 	%fd374, %fd59, %fd373, %fd372;
	add.f64 	%fd375, %fd374, %fd374;
	mul.f64 	%fd376, %fd68, %fd53;
	fma.rn.f64 	%fd377, %fd376, %fd59, %fd375;
	div.rn.f64 	%fd75, %fd370, %fd60;
	div.rn.f64 	%fd76, %fd377, %fd60;
	fma.rn.f64 	%fd77, %fd42, %fd45, %fd662;
	fma.rn.f64 	%fd78, %fd42, %fd46, %fd661;
	fma.rn.f64 	%fd79, %fd42, %fd75, %fd660;
	fma.rn.f64 	%fd80, %fd42, %fd76, %fd659;
	sub.f64 	%fd81, %fd77, %fd78;
	abs.f64 	%fd82, %fd81;
	setp.neu.f64 	%p37, %fd82, 0d7FF0000000000000;
	@%p37 bra 	$L__BB0_46;
	mov.f64 	%fd383, 0d0000000000000000;
	mul.rn.f64 	%fd673, %fd81, %fd383;
	mov.b32 	%r183, 0;
	bra.uni 	$L__BB0_48;
$L__BB0_46:
	mul.f64 	%fd378, %fd81, 0d3FE45F306DC9C883;
	cvt.rni.s32.f64 	%r183, %fd378;
	cvt.rn.f64.s32 	%fd379, %r183;
	fma.rn.f64 	%fd380, %fd379, 0dBFF921FB54442D18, %fd81;
	fma.rn.f64 	%fd381, %fd379, 0dBC91A62633145C00, %fd380;
	fma.rn.f64 	%fd673, %fd379, 0dB97B839A252049C0, %fd381;
	setp.ltu.f64 	%p38, %fd82, 0d41E0000000000000;
	@%p38 bra 	$L__BB0_48;
	{ // callseq 8, 0
	.param .b64 param0;
	st.param.f64 	[param0], %fd81;
	.param .align 16 .b8 retval0[16];
	call.uni (retval0), 
	__internal_trig_reduction_slowpathd, 
	(
	param0
	);
	ld.param.f64 	%fd673, [retval0];
	ld.param.b32 	%r183, [retval0+8];
	} // callseq 8
$L__BB0_48:
	shl.b32 	%r128, %r183, 6;
	cvt.u64.u32 	%rd50, %r128;
	and.b64  	%rd51, %rd50, 64;
	mov.u64 	%rd52, __cudart_sin_cos_coeffs;
	add.s64 	%rd53, %rd52, %rd51;
	mul.rn.f64 	%fd384, %fd673, %fd673;
	and.b32  	%r129, %r183, 1;
	setp.eq.b32 	%p40, %r129, 1;
	selp.f64 	%fd385, 0dBDA8FF8320FD8164, 0d3DE5DB65F9785EBA, %p40;
	ld.global.nc.v2.f64 	{%fd386, %fd387}, [%rd53];
	fma.rn.f64 	%fd388, %fd385, %fd384, %fd386;
	fma.rn.f64 	%fd389, %fd388, %fd384, %fd387;
	ld.global.nc.v2.f64 	{%fd390, %fd391}, [%rd53+16];
	fma.rn.f64 	%fd392, %fd389, %fd384, %fd390;
	fma.rn.f64 	%fd393, %fd392, %fd384, %fd391;
	ld.global.nc.v2.f64 	{%fd394, %fd395}, [%rd53+32];
	fma.rn.f64 	%fd396, %fd393, %fd384, %fd394;
	fma.rn.f64 	%fd397, %fd396, %fd384, %fd395;
	fma.rn.f64 	%fd398, %fd397, %fd673, %fd673;
	fma.rn.f64 	%fd399, %fd397, %fd384, 0d3FF0000000000000;
	selp.f64 	%fd400, %fd399, %fd398, %p40;
	and.b32  	%r130, %r183, 2;
	setp.eq.s32 	%p41, %r130, 0;
	mov.f64 	%fd401, 0d0000000000000000;
	sub.f64 	%fd402, %fd401, %fd400;
	selp.f64 	%fd87, %fd400, %fd402, %p41;
	@%p37 bra 	$L__BB0_50;
	mov.f64 	%fd408, 0d0000000000000000;
	mul.rn.f64 	%fd675, %fd81, %fd408;
	mov.b32 	%r185, 1;
	bra.uni 	$L__BB0_53;
$L__BB0_50:
	mul.f64 	%fd403, %fd81, 0d3FE45F306DC9C883;
	cvt.rni.s32.f64 	%r184, %fd403;
	cvt.rn.f64.s32 	%fd404, %r184;
	fma.rn.f64 	%fd405, %fd404, 0dBFF921FB54442D18, %fd81;
	fma.rn.f64 	%fd406, %fd404, 0dBC91A62633145C00, %fd405;
	fma.rn.f64 	%fd675, %fd404, 0dB97B839A252049C0, %fd406;
	setp.ltu.f64 	%p42, %fd82, 0d41E0000000000000;
	@%p42 bra 	$L__BB0_52;
	{ // callseq 9, 0
	.param .b64 param0;
	st.param.f64 	[param0], %fd81;
	.param .align 16 .b8 retval0[16];
	call.uni (retval0), 
	__internal_trig_reduction_slowpathd, 
	(
	param0
	);
	ld.param.f64 	%fd675, [retval0];
	ld.param.b32 	%r184, [retval0+8];
	} // callseq 9
$L__BB0_52:
	add.s32 	%r185, %r184, 1;
$L__BB0_53:
	shl.b32 	%r133, %r185, 6;
	cvt.u64.u32 	%rd54, %r133;
	and.b64  	%rd55, %rd54, 64;
	mov.u64 	%rd56, __cudart_sin_cos_coeffs;
	add.s64 	%rd57, %rd56, %rd55;
	mul.rn.f64 	%fd409, %fd675, %fd675;
	and.b32  	%r134, %r185, 1;
	setp.eq.b32 	%p43, %r134, 1;
	selp.f64 	%fd410, 0dBDA8FF8320FD8164, 0d3DE5DB65F9785EBA, %p43;
	ld.global.nc.v2.f64 	{%fd411, %fd412}, [%rd57];
	fma.rn.f64 	%fd413, %fd410, %fd409, %fd411;
	fma.rn.f64 	%fd414, %fd413, %fd409, %fd412;
	ld.global.nc.v2.f64 	{%fd415, %fd416}, [%rd57+16];
	fma.rn.f64 	%fd417, %fd414, %fd409, %fd415;
	fma.rn.f64 	%fd418, %fd417, %fd409, %fd416;
	ld.global.nc.v2.f64 	{%fd419, %fd420}, [%rd57+32];
	fma.rn.f64 	%fd421, %fd418, %fd409, %fd419;
	fma.rn.f64 	%fd422, %fd421, %fd409, %fd420;
	fma.rn.f64 	%fd423, %fd422, %fd675, %fd675;
	fma.rn.f64 	%fd424, %fd422, %fd409, 0d3FF0000000000000;
	selp.f64 	%fd425, %fd424, %fd423, %p43;
	and.b32  	%r135, %r185, 2;
	setp.eq.s32 	%p44, %r135, 0;
	mov.f64 	%fd426, 0d0000000000000000;
	sub.f64 	%fd427, %fd426, %fd425;
	selp.f64 	%fd93, %fd425, %fd427, %p44;
	abs.f64 	%fd94, %fd78;
	setp.neu.f64 	%p45, %fd94, 0d7FF0000000000000;
	@%p45 bra 	$L__BB0_55;
	mov.f64 	%fd433, 0d0000000000000000;
	mul.rn.f64 	%fd676, %fd78, %fd433;
	mov.b32 	%r186, 0;
	bra.uni 	$L__BB0_57;
$L__BB0_55:
	mul.f64 	%fd428, %fd78, 0d3FE45F306DC9C883;
	cvt.rni.s32.f64 	%r186, %fd428;
	cvt.rn.f64.s32 	%fd429, %r186;
	fma.rn.f64 	%fd430, %fd429, 0dBFF921FB54442D18, %fd78;
	fma.rn.f64 	%fd431, %fd429, 0dBC91A62633145C00, %fd430;
	fma.rn.f64 	%fd676, %fd429, 0dB97B839A252049C0, %fd431;
	setp.ltu.f64 	%p46, %fd94, 0d41E0000000000000;
	@%p46 bra 	$L__BB0_57;
	{ // callseq 10, 0
	.param .b64 param0;
	st.param.f64 	[param0], %fd78;
	.param .align 16 .b8 retval0[16];
	call.uni (retval0), 
	__internal_trig_reduction_slowpathd, 
	(
	param0
	);
	ld.param.f64 	%fd676, [retval0];
	ld.param.b32 	%r186, [retval0+8];
	} // callseq 10
$L__BB0_57:
	shl.b32 	%r138, %r186, 6;
	cvt.u64.u32 	%rd58, %r138;
	and.b64  	%rd59, %rd58, 64;
	mov.u64 	%rd60, __cudart_sin_cos_coeffs;
	add.s64 	%rd61, %rd60, %rd59;
	mul.rn.f64 	%fd434, %fd676, %fd676;
	and.b32  	%r139, %r186, 1;
	setp.eq.b32 	%p47, %r139, 1;
	selp.f64 	%fd435, 0dBDA8FF8320FD8164, 0d3DE5DB65F9785EBA, %p47;
	ld.global.nc.v2.f64 	{%fd436, %fd437}, [%rd61];
	fma.rn.f64 	%fd438, %fd435, %fd434, %fd436;
	fma.rn.f64 	%fd439, %fd438, %fd434, %fd437;
	ld.global.nc.v2.f64 	{%fd440, %fd441}, [%rd61+16];
	fma.rn.f64 	%fd442, %fd439, %fd434, %fd440;
	fma.rn.f64 	%fd443, %fd442, %fd434, %fd441;
	ld.global.nc.v2.f64 	{%fd444, %fd445}, [%rd61+32];
	fma.rn.f64 	%fd446, %fd443, %fd434, %fd444;
	fma.rn.f64 	%fd447, %fd446, %fd434, %fd445;
	fma.rn.f64 	%fd448, %fd447, %fd676, %fd676;
	fma.rn.f64 	%fd449, %fd447, %fd434, 0d3FF0000000000000;
	selp.f64 	%fd450, %fd449, %fd448, %p47;
	and.b32  	%r140, %r186, 2;
	setp.eq.s32 	%p48, %r140, 0;
	mov.f64 	%fd451, 0d0000000000000000;
	sub.f64 	%fd452, %fd451, %fd450;
	selp.f64 	%fd99, %fd450, %fd452, %p48;
	mul.f64 	%fd100, %fd79, %fd79;
	mul.f64 	%fd101, %fd80, %fd80;
	abs.f64 	%fd102, %fd77;
	setp.neu.f64 	%p49, %fd102, 0d7FF0000000000000;
	@%p49 bra 	$L__BB0_59;
	mov.f64 	%fd458, 0d0000000000000000;
	mul.rn.f64 	%fd677, %fd77, %fd458;
	mov.b32 	%r187, 0;
	bra.uni 	$L__BB0_61;
$L__BB0_59:
	mul.f64 	%fd453, %fd77, 0d3FE45F306DC9C883;
	cvt.rni.s32.f64 	%r187, %fd453;
	cvt.rn.f64.s32 	%fd454, %r187;
	fma.rn.f64 	%fd455, %fd454, 0dBFF921FB54442D18, %fd77;
	fma.rn.f64 	%fd456, %fd454, 0dBC91A62633145C00, %fd455;
	fma.rn.f64 	%fd677, %fd454, 0dB97B839A252049C0, %fd456;
	setp.ltu.f64 	%p50, %fd102, 0d41E0000000000000;
	@%p50 bra 	$L__BB0_61;
	{ // callseq 11, 0
	.param .b64 param0;
	st.param.f64 	[param0], %fd77;
	.param .align 16 .b8 retval0[16];
	call.uni (retval0), 
	__internal_trig_reduction_slowpathd, 
	(
	param0
	);
	ld.param.f64 	%fd677, [retval0];
	ld.param.b32 	%r187, [retval0+8];
	} // callseq 11
$L__BB0_61:
	mul.f64 	%fd459, %fd99, 0d40239EB851EB851F;
	shl.b32 	%r143, %r187, 6;
	cvt.u64.u32 	%rd62, %r143;
	and.b64  	%rd63, %rd62, 64;
	mov.u64 	%rd64, __cudart_sin_cos_coeffs;
	add.s64 	%rd65, %rd64, %rd63;
	mul.rn.f64 	%fd460, %fd677, %fd677;
	and.b32  	%r144, %r187, 1;
	setp.eq.b32 	%p51, %r144, 1;
	selp.f64 	%fd461, 0dBDA8FF8320FD8164, 0d3DE5DB65F9785EBA, %p51;
	ld.global.nc.v2.f64 	{%fd462, %fd463}, [%rd65];
	fma.rn.f64 	%fd464, %fd461, %fd460, %fd462;
	fma.rn.f64 	%fd465, %fd464, %fd460, %fd463;
	ld.global.nc.v2.f64 	{%fd466, %fd467}, [%rd65+16];
	fma.rn.f64 	%fd468, %fd465, %fd460, %fd466;
	fma.rn.f64 	%fd469, %fd468, %fd460, %fd467;
	ld.global.nc.v2.f64 	{%fd470, %fd471}, [%rd65+32];
	fma.rn.f64 	%fd472, %fd469, %fd460, %fd470;
	fma.rn.f64 	%fd473, %fd472, %fd460, %fd471;
	fma.rn.f64 	%fd474, %fd473, %fd677, %fd677;
	fma.rn.f64 	%fd475, %fd473, %fd460, 0d3FF0000000000000;
	selp.f64 	%fd476, %fd475, %fd474, %p51;
	and.b32  	%r145, %r187, 2;
	setp.eq.s32 	%p52, %r145, 0;
	mov.f64 	%fd477, 0d0000000000000000;
	sub.f64 	%fd478, %fd477, %fd476;
	selp.f64 	%fd479, %fd476, %fd478, %p52;
	fma.rn.f64 	%fd480, %fd100, %fd93, %fd101;
	mul.f64 	%fd481, %fd87, %fd480;
	mul.f64 	%fd482, %fd93, %fd459;
	sub.f64 	%fd483, %fd482, %fd481;
	fma.rn.f64 	%fd484, %fd479, 0dC0339EB851EB851F, %fd483;
	mul.f64 	%fd485, %fd100, %fd87;
	sub.f64 	%fd486, %fd485, %fd459;
	mul.f64 	%fd487, %fd479, 0d40239EB851EB851F;
	fma.rn.f64 	%fd488, %fd93, %fd487, %fd486;
	add.f64 	%fd489, %fd488, %fd488;
	mul.f64 	%fd490, %fd101, %fd87;
	fma.rn.f64 	%fd491, %fd490, %fd93, %fd489;
	fma.rn.f64 	%fd492, %fd87, %fd87, 0d3FF0000000000000;
	div.rn.f64 	%fd107, %fd484, %fd492;
	div.rn.f64 	%fd108, %fd491, %fd492;
	fma.rn.f64 	%fd109, %fd6, %fd79, %fd662;
	fma.rn.f64 	%fd110, %fd6, %fd80, %fd661;
	sub.f64 	%fd111, %fd109, %fd110;
	abs.f64 	%fd112, %fd111;
	setp.neu.f64 	%p53, %fd112, 0d7FF0000000000000;
	@%p53 bra 	$L__BB0_63;
	mov.f64 	%fd498, 0d0000000000000000;
	mul.rn.f64 	%fd678, %fd111, %fd498;
	mov.b32 	%r188, 0;
	bra.uni 	$L__BB0_65;
$L__BB0_63:
	mul.f64 	%fd493, %fd111, 0d3FE45F306DC9C883;
	cvt.rni.s32.f64 	%r188, %fd493;
	cvt.rn.f64.s32 	%fd494, %r188;
	fma.rn.f64 	%fd495, %fd494, 0dBFF921FB54442D18, %fd111;
	fma.rn.f64 	%fd496, %fd494, 0dBC91A62633145C00, %fd495;
	fma.rn.f64 	%fd678, %fd494, 0dB97B839A252049C0, %fd496;
	setp.ltu.f64 	%p54, %fd112, 0d41E0000000000000;
	@%p54 bra 	$L__BB0_65;
	{ // callseq 12, 0
	.param .b64 param0;
	st.param.f64 	[param0], %fd111;
	.param .align 16 .b8 retval0[16];
	call.uni (retval0), 
	__internal_trig_reduction_slowpathd, 
	(
	param0
	);
	ld.param.f64 	%fd678, [retval0];
	ld.param.b32 	%r188, [retval0+8];
	} // callseq 12
$L__BB0_65:
	shl.b32 	%r148, %r188, 6;
	cvt.u64.u32 	%rd66, %r148;
	and.b64  	%rd67, %rd66, 64;
	mov.u64 	%rd68, __cudart_sin_cos_coeffs;
	add.s64 	%rd69, %rd68, %rd67;
	mul.rn.f64 	%fd499, %fd678, %fd678;
	and.b32  	%r149, %r188, 1;
	setp.eq.b32 	%p56, %r149, 1;
	selp.f64 	%fd500, 0dBDA8FF8320FD8164, 0d3DE5DB65F9785EBA, %p56;
	ld.global.nc.v2.f64 	{%fd501, %fd502}, [%rd69];
	fma.rn.f64 	%fd503, %fd500, %fd499, %fd501;
	fma.rn.f64 	%fd504, %fd503, %fd499, %fd502;
	ld.global.nc.v2.f64 	{%fd505, %fd506}, [%rd69+16];
	fma.rn.f64 	%fd507, %fd504, %fd499, %fd505;
	fma.rn.f64 	%fd508, %fd507, %fd499, %fd506;
	ld.global.nc.v2.f64 	{%fd509, %fd510}, [%rd69+32];
	fma.rn.f64 	%fd511, %fd508, %fd499, %fd509;
	fma.rn.f64 	%fd512, %fd511, %fd499, %fd510;
	fma.rn.f64 	%fd513, %fd512, %fd678, %fd678;
	fma.rn.f64 	%fd514, %fd512, %fd499, 0d3FF0000000000000;
	selp.f64 	%fd515, %fd514, %fd513, %p56;
	and.b32  	%r150, %r188, 2;
	setp.eq.s32 	%p57, %r150, 0;
	mov.f64 	%fd516, 0d0000000000000000;
	sub.f64 	%fd517, %fd516, %fd515;
	selp.f64 	%fd117, %fd515, %fd517, %p57;
	@%p53 bra 	$L__BB0_67;
	mov.f64 	%fd523, 0d0000000000000000;
	mul.rn.f64 	%fd680, %fd111, %fd523;
	mov.b32 	%r190, 1;
	bra.uni 	$L__BB0_70;
$L__BB0_67:
	mul.f64 	%fd518, %fd111, 0d3FE45F306DC9C883;
	cvt.rni.s32.f64 	%r189, %fd518;
	cvt.rn.f64.s32 	%fd519, %r189;
	fma.rn.f64 	%fd520, %fd519, 0dBFF921FB54442D18, %fd111;
	fma.rn.f64 	%fd521, %fd519, 0dBC91A62633145C00, %fd520;
	fma.rn.f64 	%fd680, %fd519, 0dB97B839A252049C0, %fd521;
	setp.ltu.f64 	%p58, %fd112, 0d41E0000000000000;
	@%p58 bra 	$L__BB0_69;
	{ // callseq 13, 0
	.param .b64 param0;
	st.param.f64 	[param0], %fd111;
	.param .align 16 .b8 retval0[16];
	call.uni (retval0), 
	__internal_trig_reduction_slowpathd, 
	(
	param0
	);
	ld.param.f64 	%fd680, [retval0];
	ld.param.b32 	%r189, [retval0+8];
	} // callseq 13
$L__BB0_69:
	add.s32 	%r190, %r189, 1;
$L__BB0_70:
	shl.b32 	%r153, %r190, 6;
	cvt.u64.u32 	%rd70, %r153;
	and.b64  	%rd71, %rd70, 64;
	mov.u64 	%rd72, __cudart_sin_cos_coeffs;
	add.s64 	%rd73, %rd72, %rd71;
	mul.rn.f64 	%fd524, %fd680, %fd680;
	and.b32  	%r154, %r190, 1;
	setp.eq.b32 	%p59, %r154, 1;
	selp.f64 	%fd525, 0dBDA8FF8320FD8164, 0d3DE5DB65F9785EBA, %p59;
	ld.global.nc.v2.f64 	{%fd526, %fd527}, [%rd73];
	fma.rn.f64 	%fd528, %fd525, %fd524, %fd526;
	fma.rn.f64 	%fd529, %fd528, %fd524, %fd527;
	ld.global.nc.v2.f64 	{%fd530, %fd531}, [%rd73+16];
	fma.rn.f64 	%fd532, %fd529, %fd524, %fd530;
	fma.rn.f64 	%fd533, %fd532, %fd524, %fd531;
	ld.global.nc.v2.f64 	{%fd534, %fd535}, [%rd73+32];
	fma.rn.f64 	%fd536, %fd533, %fd524, %fd534;
	fma.rn.f64 	%fd537, %fd536, %fd524, %fd535;
	fma.rn.f64 	%fd538, %fd537, %fd680, %fd680;
	fma.rn.f64 	%fd539, %fd537, %fd524, 0d3FF0000000000000;
	selp.f64 	%fd540, %fd539, %fd538, %p59;
	and.b32  	%r155, %r190, 2;
	setp.eq.s32 	%p60, %r155, 0;
	mov.f64 	%fd541, 0d0000000000000000;
	sub.f64 	%fd542, %fd541, %fd540;
	selp.f64 	%fd123, %fd540, %fd542, %p60;
	abs.f64 	%fd124, %fd110;
	setp.neu.f64 	%p61, %fd124, 0d7FF0000000000000;
	@%p61 bra 	$L__BB0_72;
	mov.f64 	%fd548, 0d0000000000000000;
	mul.rn.f64 	%fd681, %fd110, %fd548;
	mov.b32 	%r191, 0;
	bra.uni 	$L__BB0_74;
$L__BB0_72:
	mul.f64 	%fd543, %fd110, 0d3FE45F306DC9C883;
	cvt.rni.s32.f64 	%r191, %fd543;
	cvt.rn.f64.s32 	%fd544, %r191;
	fma.rn.f64 	%fd545, %fd544, 0dBFF921FB54442D18, %fd110;
	fma.rn.f64 	%fd546, %fd544, 0dBC91A62633145C00, %fd545;
	fma.rn.f64 	%fd681, %fd544, 0dB97B839A252049C0, %fd546;
	setp.ltu.f64 	%p62, %fd124, 0d41E0000000000000;
	@%p62 bra 	$L__BB0_74;
	{ // callseq 14, 0
	.param .b64 param0;
	st.param.f64 	[param0], %fd110;
	.param .align 16 .b8 retval0[16];
	call.uni (retval0), 
	__internal_trig_reduction_slowpathd, 
	(
	param0
	);
	ld.param.f64 	%fd681, [retval0];
	ld.param.b32 	%r191, [retval0+8];
	} // callseq 14
$L__BB0_74:
	shl.b32 	%r158, %r191, 6;
	cvt.u64.u32 	%rd74, %r158;
	and.b64  	%rd75, %rd74, 64;
	mov.u64 	%rd76, __cudart_sin_cos_coeffs;
	add.s64 	%rd77, %rd76, %rd75;
	mul.rn.f64 	%fd549, %fd681, %fd681;
	and.b32  	%r159, %r191, 1;
	setp.eq.b32 	%p63, %r159, 1;
	selp.f64 	%fd550, 0dBDA8FF8320FD8164, 0d3DE5DB65F9785EBA, %p63;
	ld.global.nc.v2.f64 	{%fd551, %fd552}, [%rd77];
	fma.rn.f64 	%fd553, %fd550, %fd549, %fd551;
	fma.rn.f64 	%fd554, %fd553, %fd549, %fd552;
	ld.global.nc.v2.f64 	{%fd555, %fd556}, [%rd77+16];
	fma.rn.f64 	%fd557, %fd554, %fd549, %fd555;
	fma.rn.f64 	%fd558, %fd557, %fd549, %fd556;
	ld.global.nc.v2.f64 	{%fd559, %fd560}, [%rd77+32];
	fma.rn.f64 	%fd561, %fd558, %fd549, %fd559;
	fma.rn.f64 	%fd562, %fd561, %fd549, %fd560;
	fma.rn.f64 	%fd563, %fd562, %fd681, %fd681;
	fma.rn.f64 	%fd564, %fd562, %fd549, 0d3FF0000000000000;
	selp.f64 	%fd565, %fd564, %fd563, %p63;
	and.b32  	%r160, %r191, 2;
	setp.eq.s32 	%p64, %r160, 0;
	mov.f64 	%fd566, 0d0000000000000000;
	sub.f64 	%fd567, %fd566, %fd565;
	selp.f64 	%fd129, %fd565, %fd567, %p64;
	fma.rn.f64 	%fd568, %fd6, %fd107, %fd660;
	mul.f64 	%fd130, %fd568, %fd568;
	fma.rn.f64 	%fd569, %fd6, %fd108, %fd659;
	mul.f64 	%fd131, %fd569, %fd569;
	abs.f64 	%fd132, %fd109;
	setp.neu.f64 	%p65, %fd132, 0d7FF0000000000000;
	@%p65 bra 	$L__BB0_76;
	mov.f64 	%fd575, 0d0000000000000000;
	mul.rn.f64 	%fd682, %fd109, %fd575;
	mov.b32 	%r192, 0;
	bra.uni 	$L__BB0_78;
$L__BB0_76:
	mul.f64 	%fd570, %fd109, 0d3FE45F306DC9C883;
	cvt.rni.s32.f64 	%r192, %fd570;
	cvt.rn.f64.s32 	%fd571, %r192;
	fma.rn.f64 	%fd572, %fd571, 0dBFF921FB54442D18, %fd109;
	fma.rn.f64 	%fd573, %fd571, 0dBC91A62633145C00, %fd572;
	fma.rn.f64 	%fd682, %fd571, 0dB97B839A252049C0, %fd573;
	setp.ltu.f64 	%p66, %fd132, 0d41E0000000000000;
	@%p66 bra 	$L__BB0_78;
	{ // callseq 15, 0
	.param .b64 param0;
	st.param.f64 	[param0], %fd109;
	.param .align 16 .b8 retval0[16];
	call.uni (retval0), 
	__internal_trig_reduction_slowpathd, 
	(
	param0
	);
	ld.param.f64 	%fd682, [retval0];
	ld.param.b32 	%r192, [retval0+8];
	} // callseq 15
$L__BB0_78:
	mul.f64 	%fd576, %fd129, 0d40239EB851EB851F;
	shl.b32 	%r163, %r192, 6;
	cvt.u64.u32 	%rd78, %r163;
	and.b64  	%rd79, %rd78, 64;
	mov.u64 	%rd80, __cudart_sin_cos_coeffs;
	add.s64 	%rd81, %rd80, %rd79;
	mul.rn.f64 	%fd577, %fd682, %fd682;
	and.b32  	%r164, %r192, 1;
	setp.eq.b32 	%p67, %r164, 1;
	selp.f64 	%fd578, 0dBDA8FF8320FD8164, 0d3DE5DB65F9785EBA, %p67;
	ld.global.nc.v2.f64 	{%fd579, %fd580}, [%rd81];
	fma.rn.f64 	%fd581, %fd578, %fd577, %fd579;
	fma.rn.f64 	%fd582, %fd581, %fd577, %fd580;
	ld.global.nc.v2.f64 	{%fd583, %fd584}, [%rd81+16];
	fma.rn.f64 	%fd585, %fd582, %fd577, %fd583;
	fma.rn.f64 	%fd586, %fd585, %fd577, %fd584;
	ld.global.nc.v2.f64 	{%fd587, %fd588}, [%rd81+32];
	fma.rn.f64 	%fd589, %fd586, %fd577, %fd587;
	fma.rn.f64 	%fd590, %fd589, %fd577, %fd588;
	fma.rn.f64 	%fd591, %fd590, %fd682, %fd682;
	fma.rn.f64 	%fd592, %fd590, %fd577, 0d3FF0000000000000;
	selp.f64 	%fd593, %fd592, %fd591, %p67;
	and.b32  	%r165, %r192, 2;
	setp.eq.s32 	%p68, %r165, 0;
	mov.f64 	%fd594, 0d0000000000000000;
	sub.f64 	%fd595, %fd594, %fd593;
	selp.f64 	%fd596, %fd593, %fd595, %p68;
	fma.rn.f64 	%fd597, %fd130, %fd123, %fd131;
	mul.f64 	%fd598, %fd117, %fd597;
	mul.f64 	%fd599, %fd123, %fd576;
	sub.f64 	%fd600, %fd599, %fd598;
	fma.rn.f64 	%fd601, %fd596, 0dC0339EB851EB851F, %fd600;
	mul.f64 	%fd602, %fd130, %fd117;
	sub.f64 	%fd603, %fd602, %fd576;
	mul.f64 	%fd604, %fd596, 0d40239EB851EB851F;
	fma.rn.f64 	%fd605, %fd123, %fd604, %fd603;
	add.f64 	%fd606, %fd605, %fd605;
	mul.f64 	%fd607, %fd131, %fd117;
	fma.rn.f64 	%fd608, %fd607, %fd123, %fd606;
	fma.rn.f64 	%fd609, %fd117, %fd117, 0d3FF0000000000000;
	div.rn.f64 	%fd610, %fd601, %fd609;
	div.rn.f64 	%fd611, %fd608, %fd609;
	fma.rn.f64 	%fd612, %fd45, 0d4000000000000000, %fd660;
	fma.rn.f64 	%fd613, %fd46, 0d4000000000000000, %fd659;
	fma.rn.f64 	%fd614, %fd75, 0d4000000000000000, %fd40;
	fma.rn.f64 	%fd615, %fd76, 0d4000000000000000, %fd41;
	fma.rn.f64 	%fd616, %fd79, 0d4000000000000000, %fd612;
	fma.rn.f64 	%fd617, %fd80, 0d4000000000000000, %fd613;
	fma.rn.f64 	%fd618, %fd107, 0d4000000000000000, %fd614;
	fma.rn.f64 	%fd619, %fd108, 0d4000000000000000, %fd615;
	fma.rn.f64 	%fd620, %fd6, %fd107, %fd660;
	add.f64 	%fd621, %fd616, %fd620;
	fma.rn.f64 	%fd622, %fd6, %fd108, %fd659;
	add.f64 	%fd623, %fd617, %fd622;
	add.f64 	%fd624, %fd618, %fd610;
	add.f64 	%fd625, %fd619, %fd611;
	fma.rn.f64 	%fd662, %fd7, %fd621, %fd662;
	fma.rn.f64 	%fd661, %fd7, %fd623, %fd661;
	fma.rn.f64 	%fd660, %fd7, %fd624, %fd660;
	fma.rn.f64 	%fd659, %fd7, %fd625, %fd659;
	mul.wide.u32 	%rd82, %r172, 32;
	add.s64 	%rd83, %rd2, %rd82;
	st.local.v2.f64 	[%rd83], {%fd662, %fd661};
	st.local.v2.f64 	[%rd83+16], {%fd660, %fd659};
	add.s32 	%r172, %r172, 1;
	setp.ne.s32 	%p69, %r172, 3000;
	@%p69 bra 	$L__BB0_10;
	mov.b32 	%r193, 0;
$L__BB0_80:
	mul.wide.u32 	%rd84, %r193, 32;
	add.s64 	%rd9, %rd2, %rd84;
	ld.local.f64 	%fd626, [%rd9];
	abs.f64 	%fd627, %fd626;
	setp.gt.f64 	%p70, %fd627, 0d400921FB54442D18;
	mov.u32 	%r194, %r193;
	@%p70 bra 	$L__BB0_97;
	ld.local.f64 	%fd628, [%rd9+8];
	abs.f64 	%fd629, %fd628;
	setp.gt.f64 	%p71, %fd629, 0d400921FB54442D18;
	mov.u32 	%r194, %r193;
	@%p71 bra 	$L__BB0_97;
	add.s32 	%r194, %r193, 1;
	ld.local.f64 	%fd630, [%rd9+32];
	abs.f64 	%fd631, %fd630;
	setp.gt.f64 	%p72, %fd631, 0d400921FB54442D18;
	@%p72 bra 	$L__BB0_97;
	ld.local.f64 	%fd632, [%rd9+40];
	abs.f64 	%fd633, %fd632;
	setp.gt.f64 	%p73, %fd633, 0d400921FB54442D18;
	@%p73 bra 	$L__BB0_97;
	add.s32 	%r194, %r193, 2;
	ld.local.f64 	%fd634, [%rd9+64];
	abs.f64 	%fd635, %fd634;
	setp.gt.f64 	%p74, %fd635, 0d400921FB54442D18;
	@%p74 bra 	$L__BB0_97;
	ld.local.f64 	%fd636, [%rd9+72];
	abs.f64 	%fd637, %fd636;
	setp.gt.f64 	%p75, %fd637, 0d400921FB54442D18;
	@%p75 bra 	$L__BB0_97;
	add.s32 	%r194, %r193, 3;
	ld.local.f64 	%fd638, [%rd9+96];
	abs.f64 	%fd639, %fd638;
	setp.gt.f64 	%p76, %fd639, 0d400921FB54442D18;
	@%p76 bra 	$L__BB0_97;
	ld.local.f64 	%fd640, [%rd9+104];
	abs.f64 	%fd641, %fd640;
	setp.gt.f64 	%p77, %fd641, 0d400921FB54442D18;
	@%p77 bra 	$L__BB0_97;
	add.s32 	%r194, %r193, 4;
	ld.local.f64 	%fd642, [%rd9+128];
	abs.f64 	%fd643, %fd642;
	setp.gt.f64 	%p78, %fd643, 0d400921FB54442D18;
	@%p78 bra 	$L__BB0_97;
	ld.local.f64 	%fd644, [%rd9+136];
	abs.f64 	%fd645, %fd644;
	setp.gt.f64 	%p79, %fd645, 0d400921FB54442D18;
	@%p79 bra 	$L__BB0_97;
	add.s32 	%r194, %r193, 5;
	ld.local.f64 	%fd646, [%rd9+160];
	abs.f64 	%fd647, %fd646;
	setp.gt.f64 	%p80, %fd647, 0d400921FB54442D18;
	@%p80 bra 	$L__BB0_97;
	ld.local.f64 	%fd648, [%rd9+168];
	abs.f64 	%fd649, %fd648;
	setp.gt.f64 	%p81, %fd649, 0d400921FB54442D18;
	@%p81 bra 	$L__BB0_97;
	add.s32 	%r194, %r193, 6;
	ld.local.f64 	%fd650, [%rd9+192];
	abs.f64 	%fd651, %fd650;
	setp.gt.f64 	%p82, %fd651, 0d400921FB54442D18;
	@%p82 bra 	$L__BB0_97;
	ld.local.f64 	%fd652, [%rd9+200];
	abs.f64 	%fd653, %fd652;
	setp.gt.f64 	%p83, %fd653, 0d400921FB54442D18;
	@%p83 bra 	$L__BB0_97;
	add.s32 	%r194, %r193, 7;
	ld.local.f64 	%fd654, [%rd9+224];
	abs.f64 	%fd655, %fd654;
	setp.gt.f64 	%p84, %fd655, 0d400921FB54442D18;
	@%p84 bra 	$L__BB0_97;
	ld.local.f64 	%fd656, [%rd9+232];
	abs.f64 	%fd657, %fd656;
	setp.gt.f64 	%p85, %fd657, 0d400921FB54442D18;
	@%p85 bra 	$L__BB0_97;
	add.s32 	%r193, %r193, 8;
	setp.ne.s32 	%p86, %r193, 3000;
	mov.b32 	%r194, 3000;
	@%p86 bra 	$L__BB0_80;
$L__BB0_97:
	ld.param.u64 	%rd88, [_Z13generateImagePi_param_0];
	cvta.to.global.u64 	%rd85, %rd88;
	mul.wide.s32 	%rd86, %r170, 4;
	add.s64 	%rd87, %rd85, %rd86;
	st.global.u32 	[%rd87], %r194;
	mov.u32 	%r168, %ntid.x;
	mov.u32 	%r169, %nctaid.x;
	mad.lo.s32 	%r170, %r168, %r169, %r170;
	setp.lt.s32 	%p87, %r170, 4000000;
	@%p87 bra 	$L__BB0_1;
$L__BB0_98:
	ret;

}
.func  (.param .align 16 .b8 func_retval0[16]) __internal_trig_reduction_slowpathd(
	.param .b64 __internal_trig_reduction_slowpathd_param_0
)
{
	.local .align 8 .b8 	__local_depot1[40];
	.reg .b64 	%SP;
	.reg .b64 	%SPL;
	.reg .pred 	%p<10>;
	.reg .b32 	%r<47>;
	.reg .b64 	%rd<74>;
	.reg .b64 	%fd<5>;

	mov.u64 	%SPL, __local_depot1;
	ld.param.f64 	%fd4, [__internal_trig_reduction_slowpathd_param_0];
	add.u64 	%rd1, %SPL, 0;
	{
	.reg .b32 %temp; 
	mov.b64 	{%temp, %r1}, %fd4;
	}
	shr.u32 	%r2, %r1, 20;
	and.b32  	%r3, %r2, 2047;
	setp.eq.s32 	%p1, %r3, 2047;
	mov.b32 	%r46, 0;
	@%p1 bra 	$L__BB1_9;
	add.s32 	%r20, %r3, -1024;
	mov.b64 	%rd20, %fd4;
	shl.b64 	%rd2, %rd20, 11;
	shr.u32 	%r4, %r20, 6;
	sub.s32 	%r45, 15, %r4;
	sub.s32 	%r21, 19, %r4;
	setp.lt.u32 	%p2, %r20, 128;
	selp.b32 	%r6, 18, %r21, %p2;
	setp.ge.s32 	%p3, %r45, %r6;
	mov.b64 	%rd70, 0;
	@%p3 bra 	$L__BB1_4;
	add.s32 	%r23, %r6, %r4;
	neg.s32 	%r43, %r23;
	or.b64  	%rd3, %rd2, -9223372036854775808;
	mov.b64 	%rd70, 0;
	mov.b32 	%r42, 0;
	mov.u64 	%rd25, __cudart_i2opi_d;
	mov.u32 	%r44, %r45;
$L__BB1_3:
	.pragma "nounroll";
	mul.wide.s32 	%rd22, %r42, 8;
	add.s64 	%rd23, %rd1, %rd22;
	mul.wide.s32 	%rd24, %r44, 8;
	add.s64 	%rd26, %rd25, %rd24;
	ld.global.nc.u64 	%rd27, [%rd26];
	{
	.reg .u32 %r0, %r1, %r2, %r3, %alo, %ahi, %blo, %bhi, %clo, %chi;
	mov.b64 	{%alo,%ahi}, %rd27;
	mov.b64 	{%blo,%bhi}, %rd3;
	mov.b64 	{%clo,%chi}, %rd70;
	mad.lo.cc.u32 	%r0, %alo, %blo, %clo;
	madc.hi.cc.u32 	%r1, %alo, %blo, %chi;
	madc.hi.u32 	%r2, %alo, %bhi, 0;
	mad.lo.cc.u32 	%r1, %alo, %bhi, %r1;
	madc.hi.cc.u32 	%r2, %ahi, %blo, %r2;
	madc.hi.u32 	%r3, %ahi, %bhi, 0;
	mad.lo.cc.u32 	%r1, %ahi, %blo, %r1;
	madc.lo.cc.u32 	%r2, %ahi, %bhi, %r2;
	addc.u32 	%r3, %r3, 0;
	mov.b64 	%rd28, {%r0,%r1};
	mov.b64 	%rd70, {%r2,%r3};
	}
	st.local.u64 	[%rd23], %rd28;
	add.s32 	%r44, %r44, 1;
	add.s32 	%r43, %r43, 1;
	add.s32 	%r42, %r42, 1;
	setp.ne.s32 	%p4, %r43, -15;
	mov.u32 	%r45, %r6;
	@%p4 bra 	$L__BB1_3;
$L__BB1_4:
	cvt.s64.s32 	%rd29, %r45;
	cvt.u64.u32 	%rd30, %r4;
	add.s64 	%rd31, %rd30, %rd29;
	shl.b64 	%rd32, %rd31, 3;
	add.s64 	%rd33, %rd1, %rd32;
	st.local.u64 	[%rd33+-120], %rd70;
	and.b32  	%r15, %r2, 63;
	ld.local.u64 	%rd72, [%rd1+16];
	ld.local.u64 	%rd71, [%rd1+24];
	setp.eq.s32 	%p5, %r15, 0;
	@%p5 bra 	$L__BB1_6;
	shl.b64 	%rd34, %rd71, %r15;
	shr.u64 	%rd35, %rd72, 1;
	xor.b32  	%r24, %r15, 63;
	shr.u64 	%rd36, %rd35, %r24;
	or.b64  	%rd71, %rd34, %rd36;
	ld.local.u64 	%rd37, [%rd1+8];
	shl.b64 	%rd38, %rd72, %r15;
	shr.u64 	%rd39, %rd37, 1;
	shr.u64 	%rd40, %rd39, %r24;
	or.b64  	%rd72, %rd38, %rd40;
$L__BB1_6:
	and.b32  	%r25, %r1, -2147483648;
	shr.u64 	%rd41, %rd71, 62;
	cvt.u32.u64 	%r26, %rd41;
	mov.b64 	{%r27, %r28}, %rd71;
	mov.b64 	{%r29, %r30}, %rd72;
	shf.l.wrap.b32 	%r31, %r30, %r27, 2;
	shf.l.wrap.b32 	%r32, %r27, %r28, 2;
	mov.b64 	%rd42, {%r31, %r32};
	shl.b64 	%rd43, %rd72, 2;
	shr.u64 	%rd44, %rd42, 63;
	cvt.u32.u64 	%r33, %rd44;
	add.s32 	%r34, %r33, %r26;
	setp.eq.s32 	%p6, %r25, 0;
	neg.s32 	%r35, %r34;
	selp.b32 	%r46, %r34, %r35, %p6;
	setp.gt.s64 	%p7, %rd42, -1;
	mov.b64 	%rd45, 0;
	{
	.reg .u32 %r0, %r1, %r2, %r3, %a0, %a1, %a2, %a3, %b0, %b1, %b2, %b3;
	mov.b64 	{%a0,%a1}, %rd45;
	mov.b64 	{%a2,%a3}, %rd45;
	mov.b64 	{%b0,%b1}, %rd43;
	mov.b64 	{%b2,%b3}, %rd42;
	sub.cc.u32 	%r0, %a0, %b0;
	subc.cc.u32 	%r1, %a1, %b1;
	subc.cc.u32 	%r2, %a2, %b2;
	subc.u32 	%r3, %a3, %b3;
	mov.b64 	%rd46, {%r0,%r1};
	mov.b64 	%rd47, {%r2,%r3};
	}
	xor.b32  	%r36, %r25, -2147483648;
	selp.b64 	%rd73, %rd42, %rd47, %p7;
	selp.b64 	%rd14, %rd43, %rd46, %p7;
	selp.b32 	%r17, %r25, %r36, %p7;
	clz.b64 	%r37, %rd73;
	cvt.u64.u32 	%rd15, %r37;
	setp.eq.s32 	%p8, %r37, 0;
	@%p8 bra 	$L__BB1_8;
	cvt.u32.u64 	%r38, %rd15;
	and.b32  	%r39, %r38, 63;
	shl.b64 	%rd48, %rd73, %r39;
	shr.u64 	%rd49, %rd14, 1;
	not.b32 	%r40, %r38;
	and.b32  	%r41, %r40, 63;
	shr.u64 	%rd50, %rd49, %r41;
	or.b64  	%rd73, %rd48, %rd50;
$L__BB1_8:
	mov.b64 	%rd51, -3958705157555305931;
	{
	.reg .u32 %r0, %r1, %r2, %r3, %alo, %ahi, %blo, %bhi;
	mov.b64 	{%alo,%ahi}, %rd73;
	mov.b64 	{%blo,%bhi}, %rd51;
	mul.lo.u32 	%r0, %alo, %blo;
	mul.hi.u32 	%r1, %alo, %blo;
	mad.lo.cc.u32 	%r1, %alo, %bhi, %r1;
	madc.hi.u32 	%r2, %alo, %bhi, 0;
	mad.lo.cc.u32 	%r1, %ahi, %blo, %r1;
	madc.hi.cc.u32 	%r2, %ahi, %blo, %r2;
	madc.hi.u32 	%r3, %ahi, %bhi, 0;
	mad.lo.cc.u32 	%r2, %ahi, %bhi, %r2;
	addc.u32 	%r3, %r3, 0;
	mov.b64 	%rd52, {%r0,%r1};
	mov.b64 	%rd53, {%r2,%r3};
	}
	setp.gt.s64 	%p9, %rd53, 0;
	{
	.reg .u32 %r0, %r1, %r2, %r3, %a0, %a1, %a2, %a3, %b0, %b1, %b2, %b3;
	mov.b64 	{%a0,%a1}, %rd52;
	mov.b64 	{%a2,%a3}, %rd53;
	mov.b64 	{%b0,%b1}, %rd52;
	mov.b64 	{%b2,%b3}, %rd53;
	add.cc.u32 	%r0, %a0, %b0;
	addc.cc.u32 	%r1, %a1, %b1;
	addc.cc.u32 	%r2, %a2, %b2;
	addc.u32 	%r3, %a3, %b3;
	mov.b64 	%rd54, {%r0,%r1};
	mov.b64 	%rd55, {%r2,%r3};
	}
	selp.b64 	%rd56, %rd55, %rd53, %p9;
	selp.s64 	%rd57, -1, 0, %p9;
	sub.s64 	%rd58, %rd57, %rd15;
	cvt.u64.u32 	%rd59, %r17;
	shl.b64 	%rd60, %rd59, 32;
	add.s64 	%rd61, %rd56, 1;
	shr.u64 	%rd62, %rd61, 10;
	add.s64 	%rd63, %rd62, 1;
	shr.u64 	%rd64, %rd63, 1;
	shl.b64 	%rd65, %rd58, 52;
	add.s64 	%rd66, %rd65, %rd64;
	add.s64 	%rd67, %rd66, 4602678819172646912;
	or.b64  	%rd68, %rd67, %rd60;
	mov.b64 	%fd4, %rd68;
$L__BB1_9:
	st.param.f64 	[func_retval0], %fd4;
	st.param.b32 	[func_retval0+8], %r46;
	ret;

}


// ===== COMPILED SASS (sm_100) =====

	.target	sm_100

	.elftype	@"ET_EXEC"


//--------------------- .note.nv.tkinfo           --------------------------
	.section	.note.nv.tkinfo,"",@"SHT_NOTE"
	.sectionflags	@"SHF_NOTE_NV_TKINFO"
	.tkinfo
        /*0018*/ 	.word	0x00000002
        /*0030*/ 	.string	""
        /*0030*/ 	.string	"ptxas"
        /*0030*/ 	.string	"Cuda compilation tools, release 13.0, V13.0.88"
        /*0030*/ 	.string	"Build cuda_13.0.r13.0/compiler.36424714_0"
        /*0030*/ 	.string	"-arch sm_100 -m 64 "



//--------------------- .note.nv.cuinfo           --------------------------
	.section	.note.nv.cuinfo,"",@"SHT_NOTE"
	.sectionflags	@"SHF_NOTE_NV_CUINFO"
        /*0018*/ 	.short	0x0002
        /*001a*/ 	.short	0x0064
        /*001c*/ 	.short	0x0082
	.zero		2


//--------------------- .nv.info                  --------------------------
	.section	.nv.info,"",@"SHT_CUDA_INFO"
	.align	4


	//----- nvinfo : EIATTR_REGCOUNT
	.align		4
        /*0000*/ 	.byte	0x04, 0x2f
        /*0002*/ 	.short	(.L_3 - .L_2)
	.align		4
.L_2:
        /*0004*/ 	.word	index@(_Z13generateImagePi)
        /*0008*/ 	.word	0x00000050


	//----- nvinfo : EIATTR_FRAME_SIZE
	.align		4
.L_3:
        /*000c*/ 	.byte	0x04, 0x11
        /*000e*/ 	.short	(.L_5 - .L_4)
	.align		4
.L_4:
        /*0010*/ 	.word	index@($_Z13generateImagePi$__internal_trig_reduction_slowpathd)
        /*0014*/ 	.word	0x0001d4f0


	//----- nvinfo : EIATTR_FRAME_SIZE
	.align		4
.L_5:
        /*0018*/ 	.byte	0x04, 0x11
        /*001a*/ 	.short	(.L_7 - .L_6)
	.align		4
.L_6:
        /*001c*/ 	.word	index@($__internal_0_$__cuda_sm20_div_rn_f64_full)
        /*0020*/ 	.word	0x0001d4f0


	//----- nvinfo : EIATTR_FRAME_SIZE
	.align		4
.L_7:
        /*0024*/ 	.byte	0x04, 0x11
        /*0026*/ 	.short	(.L_9 - .L_8)
	.align		4
.L_8:
        /*0028*/ 	.word	index@(_Z13generateImagePi)
        /*002c*/ 	.word	0x0001d4f0


	//----- nvinfo : EIATTR_MIN_STACK_SIZE
	.align		4
.L_9:
        /*0030*/ 	.byte	0x04, 0x12
        /*0032*/ 	.short	(.L_11 - .L_10)
	.align		4
.L_10:
        /*0034*/ 	.word	index@(_Z13generateImagePi)
        /*0038*/ 	.word	0x0001d4f0
.L_11:


//--------------------- .nv.compat                --------------------------
	.section	.nv.compat,"",@"SHT_CUDA_COMPAT_INFO"
	.align	4
        /*0000*/ 	.byte	0x02, 0x09, 0x00, 0x00, 0x02, 0x02, 0x01, 0x00, 0x02, 0x05, 0x05, 0x00, 0x03, 0x07, 0x01, 0x01
        /*0010*/ 	.byte	0x02, 0x03, 0x00, 0x00, 0x02, 0x06, 0x01, 0x00, 0x04, 0x0b, 0x08, 0x00, 0x01, 0x00, 0x00, 0x00
        /*0020*/ 	.byte	0x00, 0x00, 0x00, 0x00


//--------------------- .nv.info._Z13generateImagePi --------------------------
	.section	.nv.info._Z13generateImagePi,"",@"SHT_CUDA_INFO"
	.sectionflags	@""
	.align	4


	//----- nvinfo : EIATTR_CUDA_API_VERSION
	.align		4
        /*0000*/ 	.byte	0x04, 0x37
        /*0002*/ 	.short	(.L_13 - .L_12)
.L_12:
        /*0004*/ 	.word	0x00000082


	//----- nvinfo : EIATTR_KPARAM_INFO
	.align		4
.L_13:
        /*0008*/ 	.byte	0x04, 0x17
        /*000a*/ 	.short	(.L_15 - .L_14)
.L_14:
        /*000c*/ 	.word	0x00000000
        /*0010*/ 	.short	0x0000
        /*0012*/ 	.short	0x0000
        /*0014*/ 	.byte	0x00, 0xf5, 0x21, 0x00


	//----- nvinfo : EIATTR_SPARSE_MMA_MASK
	.align		4
.L_15:
        /*0018*/ 	.byte	0x03, 0x50
        /*001a*/ 	.short	0x0000


	//----- nvinfo : EIATTR_MAXREG_COUNT
	.align		4
        /*001c*/ 	.byte	0x03, 0x1b
        /*001e*/ 	.short	0x00ff


	//----- nvinfo : EIATTR_MERCURY_ISA_VERSION
	.align		4
        /*0020*/ 	.byte	0x03, 0x5f
        /*0022*/ 	.short	0x0101


	//----- nvinfo : EIATTR_VRC_CTA_INIT_COUNT
	.align		4
        /*0024*/ 	.byte	0x02, 0x4a
	.zero		1
	.zero		1


	//----- nvinfo : EIATTR_EXIT_INSTR_OFFSETS
	.align		4
        /*0028*/ 	.byte	0x04, 0x1c
        /*002a*/ 	.short	(.L_17 - .L_16)


	//   ....[0]....
.L_16:
        /*002c*/ 	.word	0x00000070


	//   ....[1]....
        /*0030*/ 	.word	0x00007a60


	//----- nvinfo : EIATTR_CRS_STACK_SIZE
	.align		4
.L_17:
        /*0034*/ 	.byte	0x04, 0x1e
        /*0036*/ 	.short	(.L_19 - .L_18)
.L_18:
        /*0038*/ 	.word	0x00000000


	//----- nvinfo : EIATTR_CBANK_PARAM_SIZE
	.align		4
.L_19:
        /*003c*/ 	.byte	0x03, 0x19
        /*003e*/ 	.short	0x0008


	//----- nvinfo : EIATTR_PARAM_CBANK
	.align		4
        /*0040*/ 	.byte	0x04, 0x0a
        /*0042*/ 	.short	(.L_21 - .L_20)
	.align		4
.L_20:
        /*0044*/ 	.word	index@(.nv.constant0._Z13generateImagePi)
        /*0048*/ 	.short	0x0380
        /*004a*/ 	.short	0x0008


	//----- nvinfo : EIATTR_SW_WAR
	.align		4
.L_21:
        /*004c*/ 	.byte	0x04, 0x36
        /*004e*/ 	.short	(.L_23 - .L_22)
.L_22:
        /*0050*/ 	.word	0x00000008
.L_23:


//--------------------- .nv.callgraph             --------------------------
	.section	.nv.callgraph,"",@"SHT_CUDA_CALLGRAPH"
	.align	4
	.sectionentsize	8
	.align		4
        /*0000*/ 	.word	0x00000000
	.align		4
        /*0004*/ 	.word	0xffffffff
	.align		4
        /*0008*/ 	.word	0x00000000
	.align		4
        /*000c*/ 	.word	0xfffffffe
	.align		4
        /*0010*/ 	.word	0x00000000
	.align		4
        /*0014*/ 	.word	0xfffffffd
	.align		4
        /*0018*/ 	.word	0x00000000
	.align		4
        /*001c*/ 	.word	0xfffffffc


//--------------------- .nv.constant4             --------------------------
	.section	.nv.constant4,"a",@progbits
	.align	8
	.align		8
.nv.constant4:
        /*0000*/ 	.dword	__cudart_i2opi_d
	.align		8
        /*0008*/ 	.dword	__cudart_sin_cos_coeffs


//--------------------- .text._Z13generateImagePi --------------------------
	.section	.text._Z13generateImagePi,"ax",@progbits
	.align	128
        .global         _Z13generateImagePi
        .type           _Z13generateImagePi,@function
        .size           _Z13generateImagePi,(.L_x_84 - _Z13generateImagePi)
        .other          _Z13generateImagePi,@"STO_CUDA_ENTRY STV_DEFAULT"
_Z13generateImagePi:
.text._Z13generateImagePi:
[----:B------:R-:W0:Y:S01]  /*0000*/  LDC R1, c[0x0][0x37c] ;  /* 0x0000df00ff017b82 */ /* 0x000e220000000800 */
[----:B------:R-:W1:Y:S01]  /*0010*/  S2R R0, SR_CTAID.X ;  /* 0x0000000000007919 */ /* 0x000e620000002500 */
[----:B------:R-:W1:Y:S01]  /*0020*/  LDCU UR4, c[0x0][0x360] ;  /* 0x00006c00ff0477ac */ /* 0x000e620008000800 */
[----:B0-----:R-:W-:Y:S01]  /*0030*/  VIADD R1, R1, 0xfffe2b10 ;  /* 0xfffe2b1001017836 */ /* 0x001fe20000000000 */
[----:B------:R-:W1:Y:S02]  /*0040*/  S2R R3, SR_TID.X ;  /* 0x0000000000037919 */ /* 0x000e640000002100 */
[----:B-1----:R-:W-:-:S05]  /*0050*/  IMAD R0, R0, UR4, R3 ;  /* 0x0000000400007c24 */ /* 0x002fca000f8e0203 */
[----:B------:R-:W-:-:S13]  /*0060*/  ISETP.GT.AND P0, PT, R0, 0x3d08ff, PT ;  /* 0x003d08ff0000780c */ /* 0x000fda0003f04270 */
[----:B------:R-:W-:Y:S05]  /*0070*/  @P0 EXIT ;  /* 0x000000000000094d */ /* 0x000fea0003800000 */
[----:B------:R-:W-:Y:S01]  /*0080*/  VIADD R12, R1, 0x5dc0 ;  /* 0x00005dc0010c7836 */ /* 0x000fe20000000000 */
[----:B------:R-:W0:Y:S06]  /*0090*/  LDCU.64 UR4, c[0x0][0x358] ;  /* 0x00006b00ff0477ac */ /* 0x000e2c0008000a00 */
.L_x_69:
[----:B-1----:R-:W1:Y:S01]  /*00a0*/  MUFU.RCP64H R5, 1999 ;  /* 0x409f3c0000057908 */ /* 0x002e620000001800 */
[----:B------:R-:W-:Y:S01]  /*00b0*/  IMAD.MOV.U32 R8, RZ, RZ, 0x0 ;  /* 0x00000000ff087424 */ /* 0x000fe200078e00ff */
[----:B------:R-:W-:Y:S01]  /*00c0*/  BSSY.RECONVERGENT B0, `(.L_x_0) ;  /* 0x000001a000007945 */ /* 0x000fe20003800200 */
[----:B------:R-:W-:Y:S02]  /*00d0*/  IMAD.MOV.U32 R9, RZ, RZ, 0x409f3c00 ;  /* 0x409f3c00ff097424 */ /* 0x000fe400078e00ff */
[----:B------:R-:W-:Y:S02]  /*00e0*/  IMAD.MOV.U32 R4, RZ, RZ, 0x1 ;  /* 0x00000001ff047424 */ /* 0x000fe400078e00ff */
[----:B------:R-:W-:-:S04]  /*00f0*/  IMAD.HI R10, R0, 0x10624dd3, RZ ;  /* 0x10624dd3000a7827 */ /* 0x000fc800078e02ff */
[----:B-1----:R-:W-:-:S08]  /*0100*/  DFMA R2, R4, -R8, 1 ;  /* 0x3ff000000402742b */ /* 0x002fd00000000808 */
[----:B------:R-:W-:Y:S01]  /*0110*/  DFMA R6, R2, R2, R2 ;  /* 0x000000020206722b */ /* 0x000fe20000000002 */
[----:B------:R-:W-:-:S04]  /*0120*/  SHF.R.U32.HI R3, RZ, 0x1f, R10 ;  /* 0x0000001fff037819 */ /* 0x000fc8000001160a */
[----:B------:R-:W-:-:S03]  /*0130*/  LEA.HI.SX32 R3, R10, R3, 0x19 ;  /* 0x000000030a037211 */ /* 0x000fc600078fcaff */
[----:B------:R-:W-:Y:S02]  /*0140*/  DFMA R6, R4, R6, R4 ;  /* 0x000000060406722b */ /* 0x000fe40000000004 */
[----:B------:R-:W-:-:S06]  /*0150*/  IMAD R34, R3, -0x7d0, R0 ;  /* 0xfffff83003227824 */ /* 0x000fcc00078e0200 */
[C---:B------:R-:W-:Y:S01]  /*0160*/  DFMA R4, R6.reuse, -R8, 1 ;  /* 0x3ff000000604742b */ /* 0x040fe20000000808 */
[----:B------:R-:W1:Y:S07]  /*0170*/  I2F.F64 R34, R34 ;  /* 0x0000002200227312 */ /* 0x000e6e0000201c00 */
[----:B------:R-:W-:-:S08]  /*0180*/  DFMA R4, R6, R4, R6 ;  /* 0x000000040604722b */ /* 0x000fd00000000006 */
[----:B-1----:R-:W-:Y:S01]  /*0190*/  DMUL R6, R34, R4 ;  /* 0x0000000422067228 */ /* 0x002fe20000000000 */
[----:B------:R-:W-:-:S07]  /*01a0*/  FSETP.GEU.AND P1, PT, |R35|, 6.5827683646048100446e-37, PT ;  /* 0x036000002300780b */ /* 0x000fce0003f2e200 */
[----:B------:R-:W-:-:S08]  /*01b0*/  DFMA R8, R6, -1999, R34 ;  /* 0xc09f3c000608782b */ /* 0x000fd00000000022 */
[----:B------:R-:W-:-:S10]  /*01c0*/  DFMA R4, R4, R8, R6 ;  /* 0x000000080404722b */ /* 0x000fd40000000006 */
[----:B------:R-:W-:-:S05]  /*01d0*/  FFMA R2, RZ, 4.97607421875, R5 ;  /* 0x409f3c00ff027823 */ /* 0x000fca0000000005 */
[----:B------:R-:W-:-:S13]  /*01e0*/  FSETP.GT.AND P0, PT, |R2|, 1.469367938527859385e-39, PT ;  /* 0x001000000200780b */ /* 0x000fda0003f04200 */
[----:B0-----:R-:W-:Y:S05]  /*01f0*/  @P0 BRA P1, `(.L_x_1) ;  /* 0x0000000000180947 */ /* 0x001fea0000800000 */
[----:B------:R-:W-:Y:S01]  /*0200*/  IMAD.MOV.U32 R36, RZ, RZ, RZ ;  /* 0x000000ffff247224 */ /* 0x000fe200078e00ff */
[----:B------:R-:W-:Y:S01]  /*0210*/  MOV R30, 0x240 ;  /* 0x00000240001e7802 */ /* 0x000fe20000000f00 */
[----:B------:R-:W-:-:S07]  /*0220*/  IMAD.MOV.U32 R37, RZ, RZ, 0x409f3c00 ;  /* 0x409f3c00ff257424 */ /* 0x000fce00078e00ff */
[----:B0-----:R-:W-:Y:S05]  /*0230*/  CALL.REL.NOINC `($__internal_0_$__cuda_sm20_div_rn_f64_full) ;  /* 0x00000078000c7944 */ /* 0x001fea0003c00000 */
[----:B------:R-:W-:Y:S02]  /*0240*/  IMAD.MOV.U32 R4, RZ, RZ, R50 ;  /* 0x000000ffff047224 */ /* 0x000fe400078e0032 */
[----:B------:R-:W-:-:S07]  /*0250*/  IMAD.MOV.U32 R5, RZ, RZ, R51 ;  /* 0x000000ffff057224 */ /* 0x000fce00078e0033 */
.L_x_1:
[----:B0-----:R-:W-:Y:S05]  /*0260*/  BSYNC.RECONVERGENT B0 ;  /* 0x0000000000007941 */ /* 0x001fea0003800200 */
.L_x_0:
[----:B------:R-:W0:Y:S01]  /*0270*/  MUFU.RCP64H R7, 1999 ;  /* 0x409f3c0000077908 */ /* 0x000e220000001800 */
[----:B------:R-:W-:Y:S01]  /*0280*/  IMAD.MOV.U32 R8, RZ, RZ, 0x0 ;  /* 0x00000000ff087424 */ /* 0x000fe200078e00ff */
[----:B------:R-:W-:Y:S01]  /*0290*/  MOV R6, 0x1 ;  /* 0x0000000100067802 */ /* 0x000fe20000000f00 */
[----:B------:R-:W-:Y:S01]  /*02a0*/  IMAD.MOV.U32 R9, RZ, RZ, 0x409f3c00 ;  /* 0x409f3c00ff097424 */ /* 0x000fe200078e00ff */
[----:B------:R-:W-:Y:S01]  /*02b0*/  UMOV UR6, 0x54442d18 ;  /* 0x54442d1800067882 */ /* 0x000fe20000000000 */
[----:B------:R-:W-:Y:S01]  /*02c0*/  UMOV UR7, 0x401921fb ;  /* 0x401921fb00077882 */ /* 0x000fe20000000000 */
[----:B------:R-:W-:Y:S02]  /*02d0*/  BSSY.RECONVERGENT B0, `(.L_x_2) ;  /* 0x0000017000007945 */ /* 0x000fe40003800200 */
[----:B------:R-:W1:Y:S01]  /*02e0*/  I2F.F64 R34, R3 ;  /* 0x0000000300227312 */ /* 0x000e620000201c00 */
[----:B0-----:R-:W-:Y:S01]  /*02f0*/  DFMA R10, R6, -R8, 1 ;  /* 0x3ff00000060a742b */ /* 0x001fe20000000808 */
[----:B-1----:R-:W-:-:S07]  /*0300*/  FSETP.GEU.AND P1, PT, |R35|, 6.5827683646048100446e-37, PT ;  /* 0x036000002300780b */ /* 0x002fce0003f2e200 */
[----:B------:R-:W-:-:S08]  /*0310*/  DFMA R10, R10, R10, R10 ;  /* 0x0000000a0a0a722b */ /* 0x000fd0000000000a */
[----:B------:R-:W-:-:S08]  /*0320*/  DFMA R10, R6, R10, R6 ;  /* 0x0000000a060a722b */ /* 0x000fd00000000006 */
[----:B------:R-:W-:-:S08]  /*0330*/  DFMA R8, R10, -R8, 1 ;  /* 0x3ff000000a08742b */ /* 0x000fd00000000808 */
[----:B------:R-:W-:-:S08]  /*0340*/  DFMA R10, R10, R8, R10 ;  /* 0x000000080a0a722b */ /* 0x000fd0000000000a */
[----:B------:R-:W-:-:S08]  /*0350*/  DMUL R6, R10, R34 ;  /* 0x000000220a067228 */ /* 0x000fd00000000000 */
[----:B------:R-:W-:-:S08]  /*0360*/  DFMA R8, R6, -1999, R34 ;  /* 0xc09f3c000608782b */ /* 0x000fd00000000022 */
[----:B------:R-:W-:Y:S01]  /*0370*/  DFMA R6, R10, R8, R6 ;  /* 0x000000080a06722b */ /* 0x000fe20000000006 */
[----:B------:R-:W-:Y:S02]  /*0380*/  IMAD.MOV.U32 R8, RZ, RZ, 0x54442d18 ;  /* 0x54442d18ff087424 */ /* 0x000fe400078e00ff */
[----:B------:R-:W-:-:S07]  /*0390*/  IMAD.MOV.U32 R9, RZ, RZ, 0x400921fb ;  /* 0x400921fbff097424 */ /* 0x000fce00078e00ff */
[----:B------:R-:W-:Y:S01]  /*03a0*/  FFMA R2, RZ, 4.97607421875, R7 ;  /* 0x409f3c00ff027823 */ /* 0x000fe20000000007 */
[----:B------:R-:W-:-:S04]  /*03b0*/  DFMA R4, R4, UR6, -R8 ;  /* 0x0000000604047c2b */ /* 0x000fc80008000808 */
[----:B------:R-:W-:-:S13]  /*03c0*/  FSETP.GT.AND P0, PT, |R2|, 1.469367938527859385e-39, PT ;  /* 0x001000000200780b */ /* 0x000fda0003f04200 */
[----:B------:R-:W-:Y:S05]  /*03d0*/  @P0 BRA P1, `(.L_x_3) ;  /* 0x0000000000180947 */ /* 0x000fea0000800000 */
[----:B------:R-:W-:Y:S01]  /*03e0*/  IMAD.MOV.U32 R36, RZ, RZ, RZ ;  /* 0x000000ffff247224 */ /* 0x000fe200078e00ff */
[----:B------:R-:W-:Y:S01]  /*03f0*/  MOV R30, 0x420 ;  /* 0x00000420001e7802 */ /* 0x000fe20000000f00 */
[----:B------:R-:W-:-:S07]  /*0400*/  IMAD.MOV.U32 R37, RZ, RZ, 0x409f3c00 ;  /* 0x409f3c00ff257424 */ /* 0x000fce00078e00ff */
[----:B------:R-:W-:Y:S05]  /*0410*/  CALL.REL.NOINC `($__internal_0_$__cuda_sm20_div_rn_f64_full) ;  /* 0x0000007400947944 */ /* 0x000fea0003c00000 */
[----:B------:R-:W-:Y:S02]  /*0420*/  IMAD.MOV.U32 R6, RZ, RZ, R50 ;  /* 0x000000ffff067224 */ /* 0x000fe400078e0032 */
[----:B------:R-:W-:-:S07]  /*0430*/  IMAD.MOV.U32 R7, RZ, RZ, R51 ;  /* 0x000000ffff077224 */ /* 0x000fce00078e0033 */
.L_x_3:
[----:B------:R-:W-:Y:S05]  /*0440*/  BSYNC.RECONVERGENT B0 ;  /* 0x0000000000007941 */ /* 0x000fea0003800200 */
.L_x_2:
[----:B------:R0:W-:Y:S01]  /*0450*/  STL.128 [R1+0x5dc0], RZ ;  /* 0x005dc0ff01007387 */ /* 0x0001e20000100c00 */
[----:B------:R-:W-:Y:S01]  /*0460*/  IMAD.MOV.U32 R2, RZ, RZ, 0x54442d18 ;  /* 0x54442d18ff027424 */ /* 0x000fe200078e00ff */
[----:B------:R-:W-:Y:S01]  /*0470*/  UMOV UR6, 0x54442d18 ;  /* 0x54442d1800067882 */ /* 0x000fe20000000000 */
[----:B------:R-:W-:Y:S01]  /*0480*/  IMAD.MOV.U32 R3, RZ, RZ, 0x400921fb ;  /* 0x400921fbff037424 */ /* 0x000fe200078e00ff */
[----:B------:R0:W-:Y:S01]  /*0490*/  STL.128 [R1+0x5de0], RZ ;  /* 0x005de0ff01007387 */ /* 0x0001e20000100c00 */
[----:B------:R-:W-:Y:S01]  /*04a0*/  UMOV UR7, 0x401921fb ;  /* 0x401921fb00077882 */ /* 0x000fe20000000000 */
[----:B------:R-:W-:Y:S02]  /*04b0*/  IMAD.MOV.U32 R8, RZ, RZ, 0xd0 ;  /* 0x000000d0ff087424 */ /* 0x000fe400078e00ff */
[----:B------:R0:W-:Y:S01]  /*04c0*/  STL.128 [R1+0x5df0], RZ ;  /* 0x005df0ff01007387 */ /* 0x0001e20000100c00 */
[----:B------:R-:W-:Y:S01]  /*04d0*/  DFMA R6, R6, UR6, -R2 ;  /* 0x0000000606067c2b */ /* 0x000fe20008000802 */
[----:B------:R-:W-:-:S02]  /*04e0*/  IMAD.MOV.U32 R3, RZ, RZ, RZ ;  /* 0x000000ffff037224 */ /* 0x000fc400078e00ff */
[----:B------:R0:W-:Y:S01]  /*04f0*/  STL.128 [R1+0x5e00], RZ ;  /* 0x005e00ff01007387 */ /* 0x0001e20000100c00 */
[----:B------:R-:W-:-:S03]  /*0500*/  IADD3 R2, PT, PT, R1, 0x5e90, RZ ;  /* 0x00005e9001027810 */ /* 0x000fc60007ffe0ff */
[----:B------:R0:W-:Y:S04]  /*0510*/  STL.128 [R1+0x5e10], RZ ;  /* 0x005e10ff01007387 */ /* 0x0001e80000100c00 */
        /* <DEDUP_REMOVED lines=9> */
[----:B------:R0:W-:Y:S02]  /*05b0*/  STL.128 [R1+0x5eb0], RZ ;  /* 0x005eb0ff01007387 */ /* 0x0001e40000100c00 */
.L_x_4:
[----:B--2---:R-:W-:Y:S01]  /*05c0*/  IMAD.IADD R9, R1, 0x1, R8 ;  /* 0x0000000101097824 */ /* 0x004fe200078e0208 */
[----:B------:R-:W-:Y:S01]  /*05d0*/  IADD3 R8, P0, PT, R8, 0x880, RZ ;  /* 0x0000088008087810 */ /* 0x000fe20007f1e0ff */
[----:B------:R-:W-:Y:S04]  /*05e0*/  STL.128 [R2+0x30], RZ ;  /* 0x000030ff02007387 */ /* 0x000fe80000100c00 */
[----:B------:R1:W-:Y:S01]  /*05f0*/  STL.128 [R2+0x40], RZ ;  /* 0x000040ff02007387 */ /* 0x0003e20000100c00 */
[----:B------:R-:W-:Y:S01]  /*0600*/  IMAD.X R3, RZ, RZ, R3, P0 ;  /* 0x000000ffff037224 */ /* 0x000fe200000e0603 */
[----:B------:R-:W-:Y:S02]  /*0610*/  ISETP.NE.U32.AND P0, PT, R8, 0x176d0, PT ;  /* 0x000176d00800780c */ /* 0x000fe40003f05070 */
[----:B------:R2:W-:Y:S02]  /*0620*/  STL.128 [R9+0x5e10], RZ ;  /* 0x005e10ff09007387 */ /* 0x0005e40000100c00 */
[----:B------:R-:W-:-:S02]  /*0630*/  ISETP.NE.AND.EX P0, PT, R3, RZ, PT, P0 ;  /* 0x000000ff0300720c */ /* 0x000fc40003f05300 */
[----:B------:R2:W-:Y:S01]  /*0640*/  STL.128 [R9+0x5e20], RZ ;  /* 0x005e20ff09007387 */ /* 0x0005e20000100c00 */
[----:B-1----:R-:W-:-:S03]  /*0650*/  VIADD R2, R9, 0x6640 ;  /* 0x0000664009027836 */ /* 0x002fc60000000000 */
        /* <DEDUP_REMOVED lines=131> */
[----:B------:R2:W-:Y:S01]  /*0e90*/  STL.128 [R9+0x6660], RZ ;  /* 0x006660ff09007387 */ /* 0x0005e20000100c00 */
[----:B------:R-:W-:Y:S05]  /*0ea0*/  @P0 BRA `(.L_x_4) ;  /* 0xfffffff400c40947 */ /* 0x000fea000383ffff */
[----:B------:R1:W-:Y:S01]  /*0eb0*/  STL.128 [R1], RZ ;  /* 0x000000ff01007387 */ /* 0x0003e20000100c00 */
[----:B------:R-:W-:Y:S02]  /*0ec0*/  IMAD.MOV.U32 R2, RZ, RZ, 0x3 ;  /* 0x00000003ff027424 */ /* 0x000fe400078e00ff */
[----:B------:R-:W-:Y:S01]  /*0ed0*/  IMAD.MOV.U32 R3, RZ, RZ, RZ ;  /* 0x000000ffff037224 */ /* 0x000fe200078e00ff */
[----:B------:R1:W-:Y:S06]  /*0ee0*/  STL.64 [R1+0x10], RZ ;  /* 0x000010ff01007387 */ /* 0x0003ec0000100a00 */
.L_x_5:
[C---:B---3--:R-:W-:Y:S01]  /*0ef0*/  IMAD.U32 R8, R2.reuse, 0x8, R1 ;  /* 0x0000000802087824 */ /* 0x048fe200078e0001 */
[----:B------:R-:W-:-:S04]  /*0f00*/  IADD3 R2, P0, PT, R2, 0x6f, RZ ;  /* 0x0000006f02027810 */ /* 0x000fc80007f1e0ff */
[----:B------:R3:W-:Y:S01]  /*0f10*/  STL.64 [R8], RZ ;  /* 0x000000ff08007387 */ /* 0x0007e20000100a00 */
[----:B------:R-:W-:Y:S01]  /*0f20*/  IMAD.X R3, RZ, RZ, R3, P0 ;  /* 0x000000ffff037224 */ /* 0x000fe200000e0603 */
[----:B------:R-:W-:Y:S02]  /*0f30*/  ISETP.GE.U32.AND P0, PT, R2, 0xbb8, PT ;  /* 0x00000bb80200780c */ /* 0x000fe40003f06070 */
[----:B------:R3:W-:Y:S02]  /*0f40*/  STL.64 [R8+0x8], RZ ;  /* 0x000008ff08007387 */ /* 0x0007e40000100a00 */
[----:B------:R-:W-:Y:S02]  /*0f50*/  ISETP.GE.U32.AND.EX P0, PT, R3, RZ, PT, P0 ;  /* 0x000000ff0300720c */ /* 0x000fe40003f06100 */
[----:B------:R3:W-:Y:S04]  /*0f60*/  STL.64 [R8+0x10], RZ ;  /* 0x000010ff08007387 */ /* 0x0007e80000100a00 */
        /* <DEDUP_REMOVED lines=107> */
[----:B------:R3:W-:Y:S01]  /*1620*/  STL.64 [R8+0x370], RZ ;  /* 0x000370ff08007387 */ /* 0x0007e20000100a00 */
[----:B------:R-:W-:Y:S05]  /*1630*/  @!P0 BRA `(.L_x_5) ;  /* 0xfffffff8002c8947 */ /* 0x000fea000383ffff */
[----:B------:R-:W-:Y:S02]  /*1640*/  IMAD.MOV.U32 R16, RZ, RZ, 0x47ae147b ;  /* 0x47ae147bff107424 */ /* 0x000fe400078e00ff */
[----:B------:R-:W-:Y:S02]  /*1650*/  HFMA2 R26, -RZ, RZ, 9496, -112.625 ;  /* 0x70a3d70aff1a7431 */ /* 0x000fe400000001ff */
[----:B------:R-:W-:Y:S02]  /*1660*/  IMAD.MOV.U32 R17, RZ, RZ, 0x3fa47ae1 ;  /* 0x3fa47ae1ff117424 */ /* 0x000fe400078e00ff */
[----:B------:R-:W-:Y:S02]  /*1670*/  HFMA2 R45, -RZ, RZ, 1.9462890625, -0.0027332305908203125 ;  /* 0x3fc99999ff2d7431 */ /* 0x000fe400000001ff */
[----:B------:R-:W-:Y:S01]  /*1680*/  IMAD.MOV.U32 R18, RZ, RZ, -0x66666666 ;  /* 0x9999999aff127424 */ /* 0x000fe200078e00ff */
[----:B------:R-:W-:Y:S01]  /*1690*/  MOV R37, 0x3fc1eb85 ;  /* 0x3fc1eb8500257802 */ /* 0x000fe20000000f00 */
[----:B------:R-:W-:Y:S01]  /*16a0*/  IMAD.MOV.U32 R19, RZ, RZ, 0x3fa99999 ;  /* 0x3fa99999ff137424 */ /* 0x000fe200078e00ff */
[----:B------:R-:W-:Y:S01]  /*16b0*/  MOV R11, 0x3f9eb851 ;  /* 0x3f9eb851000b7802 */ /* 0x000fe20000000f00 */
[----:B------:R-:W-:-:S02]  /*16c0*/  IMAD.MOV.U32 R20, RZ, RZ, -0x147ae147 ;  /* 0xeb851eb9ff147424 */ /* 0x000fc400078e00ff */
[----:B------:R-:W-:Y:S01]  /*16d0*/  IMAD.MOV.U32 R21, RZ, RZ, 0x3faeb851 ;  /* 0x3faeb851ff157424 */ /* 0x000fe200078e00ff */
[----:B------:R4:W-:Y:S01]  /*16e0*/  STL.128 [R1+0x20], R16 ;  /* 0x0000201001007387 */ /* 0x0009e20000100c00 */
[----:B------:R-:W-:Y:S02]  /*16f0*/  IMAD.MOV.U32 R22, RZ, RZ, 0x1eb851ec ;  /* 0x1eb851ecff167424 */ /* 0x000fe400078e00ff */
[----:B------:R-:W-:Y:S02]  /*1700*/  IMAD.MOV.U32 R23, RZ, RZ, 0x3fb1eb85 ;  /* 0x3fb1eb85ff177424 */ /* 0x000fe400078e00ff */
[----:B------:R-:W-:Y:S02]  /*1710*/  IMAD.MOV.U32 R24, RZ, RZ, 0x47ae147b ;  /* 0x47ae147bff187424 */ /* 0x000fe400078e00ff */
[----:B------:R-:W-:Y:S01]  /*1720*/  IMAD.MOV.U32 R25, RZ, RZ, 0x3fb47ae1 ;  /* 0x3fb47ae1ff197424 */ /* 0x000fe200078e00ff */
[----:B------:R5:W-:Y:S01]  /*1730*/  STL.128 [R1+0x30], R20 ;  /* 0x0000301401007387 */ /* 0x000be20000100c00 */
[----:B------:R-:W-:-:S02]  /*1740*/  IMAD.MOV.U32 R27, RZ, RZ, 0x3fb70a3d ;  /* 0x3fb70a3dff1b7424 */ /* 0x000fc400078e00ff */
[----:B------:R-:W-:Y:S02]  /*1750*/  IMAD.MOV.U32 R28, RZ, RZ, -0x66666667 ;  /* 0x99999999ff1c7424 */ /* 0x000fe400078e00ff */
[----:B------:R-:W-:Y:S01]  /*1760*/  IMAD.MOV.U32 R29, RZ, RZ, 0x3fb99999 ;  /* 0x3fb99999ff1d7424 */ /* 0x000fe200078e00ff */
[----:B------:R-:W-:Y:S01]  /*1770*/  STL.128 [R1+0x40], R24 ;  /* 0x0000401801007387 */ /* 0x000fe20000100c00 */
[----:B------:R-:W-:Y:S02]  /*1780*/  IMAD.MOV.U32 R30, RZ, RZ, -0x3d70a3d8 ;  /* 0xc28f5c28ff1e7424 */ /* 0x000fe400078e00ff */
[----:B------:R-:W-:Y:S02]  /*1790*/  IMAD.MOV.U32 R31, RZ, RZ, 0x3fbc28f5 ;  /* 0x3fbc28f5ff1f7424 */ /* 0x000fe400078e00ff */
[----:B------:R-:W-:Y:S02]  /*17a0*/  IMAD.MOV.U32 R36, RZ, RZ, 0x1eb851eb ;  /* 0x1eb851ebff247424 */ /* 0x000fe400078e00ff */
[----:B------:R-:W-:Y:S01]  /*17b0*/  IMAD.MOV.U32 R38, RZ, RZ, 0x33333333 ;  /* 0x33333333ff267424 */ /* 0x000fe200078e00ff */
[----:B------:R-:W-:Y:S01]  /*17c0*/  STL.128 [R1+0x50], R28 ;  /* 0x0000501c01007387 */ /* 0x000fe20000100c00 */
[----:B------:R-:W-:-:S02]  /*17d0*/  IMAD.MOV.U32 R39, RZ, RZ, 0x3fc33333 ;  /* 0x3fc33333ff277424 */ /* 0x000fc400078e00ff */
[----:B----4-:R-:W-:Y:S02]  /*17e0*/  IMAD.MOV.U32 R17, RZ, RZ, 0x3fc47ae1 ;  /* 0x3fc47ae1ff117424 */ /* 0x010fe400078e00ff */
[----:B------:R-:W-:Y:S01]  /*17f0*/  IMAD.MOV.U32 R18, RZ, RZ, 0x5c28f5c3 ;  /* 0x5c28f5c3ff127424 */ /* 0x000fe200078e00ff */
[----:B------:R-:W-:Y:S01]  /*1800*/  STL.128 [R1+0x70], R36 ;  /* 0x0000702401007387 */ /* 0x000fe20000100c00 */
[----:B------:R-:W-:Y:S02]  /*1810*/  IMAD.MOV.U32 R19, RZ, RZ, 0x3fc5c28f ;  /* 0x3fc5c28fff137424 */ /* 0x000fe400078e00ff */
[----:B------:R-:W-:Y:S02]  /*1820*/  IMAD.MOV.U32 R40, RZ, RZ, 0x70a3d70b ;  /* 0x70a3d70bff287424 */ /* 0x000fe400078e00ff */
[----:B------:R-:W-:Y:S01]  /*1830*/  IMAD.MOV.U32 R41, RZ, RZ, 0x3fc70a3d ;  /* 0x3fc70a3dff297424 */ /* 0x000fe200078e00ff */
[----:B------:R-:W-:Y:S01]  /*1840*/  STL.128 [R1+0x80], R16 ;  /* 0x0000801001007387 */ /* 0x000fe20000100c00 */
[----:B------:R-:W-:-:S02]  /*1850*/  IMAD.MOV.U32 R42, RZ, RZ, -0x7ae147ad ;  /* 0x851eb853ff2a7424 */ /* 0x000fc400078e00ff */
[----:B------:R-:W-:Y:S02]  /*1860*/  IMAD.MOV.U32 R43, RZ, RZ, 0x3fc851eb ;  /* 0x3fc851ebff2b7424 */ /* 0x000fe400078e00ff */
[----:B------:R-:W-:Y:S02]  /*1870*/  IMAD.MOV.U32 R44, RZ, RZ, -0x66666665 ;  /* 0x9999999bff2c7424 */ /* 0x000fe400078e00ff */
[----:B------:R-:W-:Y:S01]  /*1880*/  IMAD.MOV.U32 R46, RZ, RZ, -0x51eb851d ;  /* 0xae147ae3ff2e7424 */ /* 0x000fe200078e00ff */
[----:B------:R-:W-:Y:S01]  /*1890*/  STL.128 [R1+0x90], R40 ;  /* 0x0000902801007387 */ /* 0x000fe20000100c00 */
[----:B------:R-:W-:Y:S02]  /*18a0*/  IMAD.MOV.U32 R47, RZ, RZ, 0x3fcae147 ;  /* 0x3fcae147ff2f7424 */ /* 0x000fe400078e00ff */
[----:B-----5:R-:W-:Y:S02]  /*18b0*/  IMAD.MOV.U32 R20, RZ, RZ, -0x3d70a3d5 ;  /* 0xc28f5c2bff147424 */ /* 0x020fe400078e00ff */
[----:B------:R-:W-:Y:S01]  /*18c0*/  IMAD.MOV.U32 R21, RZ, RZ, 0x3fcc28f5 ;  /* 0x3fcc28f5ff157424 */ /* 0x000fe200078e00ff */
[----:B------:R-:W-:Y:S01]  /*18d0*/  STL.128 [R1+0xa0], R44 ;  /* 0x0000a02c01007387 */ /* 0x000fe20000100c00 */
[----:B------:R-:W-:-:S02]  /*18e0*/  IMAD.MOV.U32 R22, RZ, RZ, -0x28f5c28d ;  /* 0xd70a3d73ff167424 */ /* 0x000fc400078e00ff */
[----:B------:R-:W-:Y:S02]  /*18f0*/  IMAD.MOV.U32 R23, RZ, RZ, 0x3fcd70a3 ;  /* 0x3fcd70a3ff177424 */ /* 0x000fe400078e00ff */
[----:B------:R-:W-:Y:S02]  /*1900*/  IMAD.MOV.U32 R2, RZ, RZ, 0x47ae147b ;  /* 0x47ae147bff027424 */ /* 0x000fe400078e00ff */
[----:B------:R-:W-:Y:S01]  /*1910*/  IMAD.MOV.U32 R3, RZ, RZ, 0x3f847ae1 ;  /* 0x3f847ae1ff037424 */ /* 0x000fe200078e00ff */
[----:B------:R-:W-:Y:S01]  /*1920*/  STL.128 [R1+0xb0], R20 ;  /* 0x0000b01401007387 */ /* 0x000fe20000100c00 */
[----:B---3--:R-:W-:Y:S02]  /*1930*/  IMAD.MOV.U32 R8, RZ, RZ, 0x47ae147b ;  /* 0x47ae147bff087424 */ /* 0x008fe400078e00ff */
[----:B--2---:R-:W-:Y:S01]  /*1940*/  IMAD.MOV.U32 R9, RZ, RZ, 0x3f947ae1 ;  /* 0x3f947ae1ff097424 */ /* 0x004fe200078e00ff */
[----:B------:R-:W-:Y:S01]  /*1950*/  STL.64 [R1+0x8], R2 ;  /* 0x0000080201007387 */ /* 0x000fe20000100a00 */
[----:B------:R-:W-:-:S02]  /*1960*/  IMAD.MOV.U32 R10, RZ, RZ, -0x147ae148 ;  /* 0xeb851eb8ff0a7424 */ /* 0x000fc400078e00ff */
[----:B------:R-:W-:Y:S02]  /*1970*/  IMAD.MOV.U32 R32, RZ, RZ, -0x147ae149 ;  /* 0xeb851eb7ff207424 */ /* 0x000fe400078e00ff */
[----:B------:R-:W-:Y:S01]  /*1980*/  IMAD.MOV.U32 R33, RZ, RZ, 0x3fbeb851 ;  /* 0x3fbeb851ff217424 */ /* 0x000fe200078e00ff */
[----:B------:R2:W-:Y:S01]  /*1990*/  STL.128 [R1+0x10], R8 ;  /* 0x0000100801007387 */ /* 0x0005e20000100c00 */
[----:B------:R-:W-:Y:S02]  /*19a0*/  IMAD.MOV.U32 R34, RZ, RZ, 0xa3d70a3 ;  /* 0x0a3d70a3ff227424 */ /* 0x000fe400078e00ff */
[----:B------:R-:W-:-:S05]  /*19b0*/  IMAD.MOV.U32 R35, RZ, RZ, 0x3fc0a3d7 ;  /* 0x3fc0a3d7ff237424 */ /* 0x000fca00078e00ff */
[----:B------:R3:W-:Y:S01]  /*19c0*/  STL.128 [R1+0x60], R32 ;  /* 0x0000602001007387 */ /* 0x0007e20000100c00 */
[----:B--2---:R-:W-:Y:S02]  /*19d0*/  IMAD.MOV.U32 R8, RZ, RZ, 0x15 ;  /* 0x00000015ff087424 */ /* 0x004fe400078e00ff */
[----:B------:R-:W-:Y:S01]  /*19e0*/  VIADD R9, R1, 0xa8 ;  /* 0x000000a801097836 */ /* 0x000fe20000000000 */
[----:B---3--:R-:W-:Y:S01]  /*19f0*/  MOV R34, 0xd70a3d73 ;  /* 0xd70a3d7300227802 */ /* 0x008fe20000000f00 */
[----:B------:R-:W-:-:S07]  /*1a00*/  IMAD.MOV.U32 R35, RZ, RZ, 0x3fcd70a3 ;  /* 0x3fcd70a3ff237424 */ /* 0x000fce00078e00ff */
.L_x_6:
[----:B---3--:R-:W-:Y:S01]  /*1a10*/  DADD R16, R34, R2 ;  /* 0x0000000022107229 */ /* 0x008fe20000000002 */
[----:B------:R-:W-:-:S04]  /*1a20*/  VIADD R10, R8, 0x4 ;  /* 0x00000004080a7836 */ /* 0x000fc80000000000 */
[----:B------:R-:W-:Y:S02]  /*1a30*/  IMAD R13, R10, 0x8, R1 ;  /* 0x000000080a0d7824 */ /* 0x000fe400078e0201 */
[----:B------:R2:W-:Y:S01]  /*1a40*/  STL.64 [R9+0x18], R16 ;  /* 0x0000181009007387 */ /* 0x0005e20000100a00 */
[----:B------:R-:W-:-:S07]  /*1a50*/  DADD R14, R16, R2 ;  /* 0x00000000100e7229 */ /* 0x000fce0000000002 */
[----:B------:R-:W-:Y:S01]  /*1a60*/  STL.64 [R13], R14 ;  /* 0x0000000e0d007387 */ /* 0x000fe20000100a00 */
[----:B------:R-:W-:Y:S01]  /*1a70*/  DADD R36, R14, R2 ;  /* 0x000000000e247229 */ /* 0x000fe20000000002 */
[----:B--2---:R-:W-:-:S04]  /*1a80*/  VIADD R16, R8, 0x8 ;  /* 0x0000000808107836 */ /* 0x004fc80000000000 */
[----:B------:R-:W-:-:S03]  /*1a90*/  IMAD R9, R16, 0x8, R1 ;  /* 0x0000000810097824 */ /* 0x000fc600078e0201 */
[----:B------:R-:W-:-:S07]  /*1aa0*/  DADD R38, R36, R2 ;  /* 0x0000000024267229 */ /* 0x000fce0000000002 */
[----:B------:R2:W-:Y:S01]  /*1ab0*/  STL.128 [R13+0x8], R36 ;  /* 0x000008240d007387 */ /* 0x0005e20000100c00 */
[----:B------:R-:W-:-:S07]  /*1ac0*/  DADD R52, R38, R2 ;  /* 0x0000000026347229 */ /* 0x000fce0000000002 */
[----:B------:R3:W-:Y:S01]  /*1ad0*/  STL.64 [R13+0x18], R52 ;  /* 0x000018340d007387 */ /* 0x0007e20000100a00 */
[----:B------:R-:W-:Y:S01]  /*1ae0*/  DADD R72, R52, R2 ;  /* 0x0000000034487229 */ /* 0x000fe20000000002 */
[----:B--2---:R-:W-:-:S07]  /*1af0*/  VIADD R36, R8, 0xc ;  /* 0x0000000c08247836 */ /* 0x004fce0000000000 */
[----:B------:R-:W-:Y:S01]  /*1b00*/  DADD R40, R72, R2 ;  /* 0x0000000048287229 */ /* 0x000fe20000000002 */
[----:B------:R-:W-:Y:S01]  /*1b10*/  STL.64 [R9], R72 ;  /* 0x0000004809007387 */ /* 0x000fe20000100a00 */
[----:B---3--:R-:W-:-:S06]  /*1b20*/  IMAD R13, R36, 0x8, R1 ;  /* 0x00000008240d7824 */ /* 0x008fcc00078e0201 */
        /* <DEDUP_REMOVED lines=17> */
[----:B---3--:R-:W-:-:S06]  /*1c40*/  LEA R13, R44, R1, 0x3 ;  /* 0x000000012c0d7211 */ /* 0x008fcc00078e18ff */
[----:B------:R-:W-:-:S07]  /*1c50*/  DADD R34, R32, R2 ;  /* 0x0000000020227229 */ /* 0x000fce0000000002 */
[----:B------:R2:W-:Y:S01]  /*1c60*/  STL.128 [R9+0x8], R32 ;  /* 0x0000082009007387 */ /* 0x0005e20000100c00 */
[----:B------:R-:W-:-:S07]  /*1c70*/  DADD R50, R34, R2 ;  /* 0x0000000022327229 */ /* 0x000fce0000000002 */
[----:B------:R3:W-:Y:S01]  /*1c80*/  STL.64 [R9+0x18], R50 ;  /* 0x0000183209007387 */ /* 0x0007e20000100a00 */
[----:B------:R-:W-:-:S07]  /*1c90*/  DADD R62, R50, R2 ;  /* 0x00000000323e7229 */ /* 0x000fce0000000002 */
[----:B------:R-:W-:Y:S01]  /*1ca0*/  STL.64 [R13], R62 ;  /* 0x0000003e0d007387 */ /* 0x000fe20000100a00 */
[----:B------:R-:W-:Y:S01]  /*1cb0*/  DADD R20, R62, R2 ;  /* 0x000000003e147229 */ /* 0x000fe20000000002 */
[----:B--2---:R-:W-:-:S04]  /*1cc0*/  VIADD R32, R8, 0x18 ;  /* 0x0000001808207836 */ /* 0x004fc80000000000 */
[----:B---3--:R-:W-:-:S03]  /*1cd0*/  IMAD R9, R32, 0x8, R1 ;  /* 0x0000000820097824 */ /* 0x008fc600078e0201 */
        /* <DEDUP_REMOVED lines=41> */
[----:B--2---:R-:W-:-:S07]  /*1f70*/  IADD3 R36, PT, PT, R8, 0x2c, RZ ;  /* 0x0000002c08247810 */ /* 0x004fce0007ffe0ff */
        /* <DEDUP_REMOVED lines=52> */
[----:B------:R-:W-:Y:S01]  /*22c0*/  DADD R10, R18, R2 ;  /* 0x00000000120a7229 */ /* 0x000fe20000000002 */
[----:B--2---:R-:W-:-:S07]  /*22d0*/  VIADD R28, R8, 0x44 ;  /* 0x00000044081c7836 */ /* 0x004fce0000000000 */
[----:B------:R-:W-:Y:S01]  /*22e0*/  DADD R32, R10, R2 ;  /* 0x000000000a207229 */ /* 0x000fe20000000002 */
[----:B------:R-:W-:Y:S01]  /*22f0*/  VIADD R30, R8, 0x48 ;  /* 0x00000048081e7836 */ /* 0x000fe20000000000 */
[----:B------:R2:W-:Y:S01]  /*2300*/  STL.64 [R9], R10 ;  /* 0x0000000a09007387 */ /* 0x0005e20000100a00 */
[----:B---3--:R-:W-:-:S05]  /*2310*/  IMAD R13, R28, 0x8, R1 ;  /* 0x000000081c0d7824 */ /* 0x008fca00078e0201 */
[----:B------:R-:W-:Y:S01]  /*2320*/  DADD R34, R32, R2 ;  /* 0x0000000020227229 */ /* 0x000fe20000000002 */
[----:B--2---:R-:W-:-:S06]  /*2330*/  VIADD R10, R8, 0x4c ;  /* 0x0000004c080a7836 */ /* 0x004fcc0000000000 */
[----:B------:R2:W-:Y:S01]  /*2340*/  STL.128 [R9+0x8], R32 ;  /* 0x0000082009007387 */ /* 0x0005e20000100c00 */
[----:B------:R-:W-:-:S07]  /*2350*/  DADD R16, R34, R2 ;  /* 0x0000000022107229 */ /* 0x000fce0000000002 */
[----:B------:R3:W-:Y:S01]  /*2360*/  STL.64 [R9+0x18], R16 ;  /* 0x0000181009007387 */ /* 0x0007e20000100a00 */
[----:B------:R-:W-:Y:S01]  /*2370*/  DADD R14, R16, R2 ;  /* 0x00000000100e7229 */ /* 0x000fe20000000002 */
[----:B--2---:R-:W-:-:S07]  /*2380*/  IMAD R33, R30, 0x8, R1 ;  /* 0x000000081e217824 */ /* 0x004fce00078e0201 */
[--C-:B------:R-:W-:Y:S01]  /*2390*/  DADD R36, R14, R2.reuse ;  /* 0x000000000e247229 */ /* 0x100fe20000000002 */
[----:B------:R-:W-:Y:S01]  /*23a0*/  STL.64 [R13], R14 ;  /* 0x0000000e0d007387 */ /* 0x000fe20000100a00 */
[----:B------:R-:W-:Y:S02]  /*23b0*/  VIADD R32, R8, 0x54 ;  /* 0x0000005408207836 */ /* 0x000fe40000000000 */
[--C-:B---3--:R-:W-:Y:S02]  /*23c0*/  IMAD R9, R10, 0x8, R1.reuse ;  /* 0x000000080a097824 */ /* 0x108fe400078e0201 */
[----:B------:R-:W-:Y:S02]  /*23d0*/  VIADD R16, R8, 0x50 ;  /* 0x0000005008107836 */ /* 0x000fe40000000000 */
[----:B------:R-:W-:Y:S02]  /*23e0*/  DADD R38, R36, R2 ;  /* 0x0000000024267229 */ /* 0x000fe40000000002 */
[----:B------:R-:W-:-:S02]  /*23f0*/  IMAD R17, R16, 0x8, R1 ;  /* 0x0000000810117824 */ /* 0x000fc400078e0201 */
[----:B------:R-:W-:-:S03]  /*2400*/  VIADD R16, R8, 0x58 ;  /* 0x0000005808107836 */ /* 0x000fc60000000000 */
[----:B------:R2:W-:Y:S01]  /*2410*/  STL.128 [R13+0x8], R36 ;  /* 0x000008240d007387 */ /* 0x0005e20000100c00 */
[----:B------:R-:W-:-:S07]  /*2420*/  DADD R52, R38, R2 ;  /* 0x0000000026347229 */ /* 0x000fce0000000002 */
[----:B------:R3:W-:Y:S01]  /*2430*/  STL.64 [R13+0x18], R52 ;  /* 0x000018340d007387 */ /* 0x0007e20000100a00 */
[----:B------:R-:W-:-:S07]  /*2440*/  DADD R74, R52, R2 ;  /* 0x00000000344a7229 */ /* 0x000fce0000000002 */
[----:B------:R-:W-:Y:S01]  /*2450*/  STL.64 [R33], R74 ;  /* 0x0000004a21007387 */ /* 0x000fe20000100a00 */
[----:B------:R-:W-:Y:S01]  /*2460*/  DADD R40, R74, R2 ;  /* 0x000000004a287229 */ /* 0x000fe20000000002 */
[----:B--2---:R-:W-:Y:S01]  /*2470*/  IMAD R37, R16, 0x8, R1 ;  /* 0x0000000810257824 */ /* 0x004fe200078e0201 */
[----:B---3--:R-:W-:Y:S01]  /*2480*/  LEA R13, R32, R1, 0x3 ;  /* 0x00000001200d7211 */ /* 0x008fe200078e18ff */
[C---:B------:R-:W-:Y:S02]  /*2490*/  VIADD R16, R8.reuse, 0x5c ;  /* 0x0000005c08107836 */ /* 0x040fe40000000000 */
[----:B------:R-:W-:-:S03]  /*24a0*/  VIADD R8, R8, 0x60 ;  /* 0x0000006008087836 */ /* 0x000fc60000000000 */
[----:B------:R-:W-:Y:S01]  /*24b0*/  DADD R42, R40, R2 ;  /* 0x00000000282a7229 */ /* 0x000fe20000000002 */
[----:B------:R-:W-:Y:S01]  /*24c0*/  IMAD R39, R16, 0x8, R1 ;  /* 0x0000000810277824 */ /* 0x000fe200078e0201 */
[----:B------:R-:W-:-:S05]  /*24d0*/  ISETP.NE.AND P0, PT, R8, 0xbb5, PT ;  /* 0x00000bb50800780c */ /* 0x000fca0003f05270 */
[----:B------:R-:W-:Y:S01]  /*24e0*/  STL.128 [R33+0x8], R40 ;  /* 0x0000082821007387 */ /* 0x000fe20000100c00 */
[----:B------:R-:W-:-:S07]  /*24f0*/  DADD R72, R42, R2 ;  /* 0x000000002a487229 */ /* 0x000fce0000000002 */
[----:B------:R-:W-:Y:S01]  /*2500*/  STL.64 [R33+0x18], R72 ;  /* 0x0000184821007387 */ /* 0x000fe20000100a00 */
[----:B------:R-:W-:-:S07]  /*2510*/  DADD R70, R72, R2 ;  /* 0x0000000048467229 */ /* 0x000fce0000000002 */
[----:B------:R-:W-:Y:S01]  /*2520*/  STL.64 [R9], R70 ;  /* 0x0000004609007387 */ /* 0x000fe20000100a00 */
[----:B------:R-:W-:-:S08]  /*2530*/  DADD R44, R70, R2 ;  /* 0x00000000462c7229 */ /* 0x000fd00000000002 */
[----:B------:R-:W-:-:S07]  /*2540*/  DADD R46, R44, R2 ;  /* 0x000000002c2e7229 */ /* 0x000fce0000000002 */
[----:B------:R-:W-:Y:S01]  /*2550*/  STL.128 [R9+0x8], R44 ;  /* 0x0000082c09007387 */ /* 0x000fe20000100c00 */
[----:B------:R-:W-:-:S07]  /*2560*/  DADD R68, R46, R2 ;  /* 0x000000002e447229 */ /* 0x000fce0000000002 */
[----:B------:R2:W-:Y:S01]  /*2570*/  STL.64 [R9+0x18], R68 ;  /* 0x0000184409007387 */ /* 0x0005e20000100a00 */
[----:B------:R-:W-:-:S07]  /*2580*/  DADD R66, R68, R2 ;  /* 0x0000000044427229 */ /* 0x000fce0000000002 */
[----:B------:R3:W-:Y:S01]  /*2590*/  STL.64 [R17], R66 ;  /* 0x0000004211007387 */ /* 0x0007e20000100a00 */
[----:B------:R-:W-:Y:S01]  /*25a0*/  DADD R48, R66, R2 ;  /* 0x0000000042307229 */ /* 0x000fe20000000002 */
[----:B--2---:R-:W-:-:S07]  /*25b0*/  IMAD R9, R8, 0x8, R1 ;  /* 0x0000000808097824 */ /* 0x004fce00078e0201 */
[----:B------:R-:W-:-:S07]  /*25c0*/  DADD R50, R48, R2 ;  /* 0x0000000030327229 */ /* 0x000fce0000000002 */
[----:B------:R3:W-:Y:S01]  /*25d0*/  STL.128 [R17+0x8], R48 ;  /* 0x0000083011007387 */ /* 0x0007e20000100c00 */
[----:B------:R-:W-:-:S07]  /*25e0*/  DADD R64, R50, R2 ;  /* 0x0000000032407229 */ /* 0x000fce0000000002 */
[----:B------:R3:W-:Y:S01]  /*25f0*/  STL.64 [R17+0x18], R64 ;  /* 0x0000184011007387 */ /* 0x0007e20000100a00 */
[----:B------:R-:W-:-:S07]  /*2600*/  DADD R62, R64, R2 ;  /* 0x00000000403e7229 */ /* 0x000fce0000000002 */
[----:B------:R3:W-:Y:S01]  /*2610*/  STL.64 [R13], R62 ;  /* 0x0000003e0d007387 */ /* 0x0007e20000100a00 */
[----:B------:R-:W-:-:S08]  /*2620*/  DADD R20, R62, R2 ;  /* 0x000000003e147229 */ /* 0x000fd00000000002 */
        /* <DEDUP_REMOVED lines=23> */
[----:B------:R-:W-:Y:S05]  /*27a0*/  @P0 BRA `(.L_x_6) ;  /* 0xfffffff000980947 */ /* 0x000fea000383ffff */
[----:B------:R-:W2:Y:S01]  /*27b0*/  LDL.64 R42, [R1+0x8] ;  /* 0x00000800012a7983 */ /* 0x000ea20000100a00 */
[----:B------:R-:W4:Y:S01]  /*27c0*/  MUFU.RCP64H R3, 6 ;  /* 0x4018000000037908 */ /* 0x000f220000001800 */
[----:B---3--:R-:W-:Y:S01]  /*27d0*/  IMAD.MOV.U32 R10, RZ, RZ, 0x0 ;  /* 0x00000000ff0a7424 */ /* 0x008fe200078e00ff */
[----:B------:R-:W-:Y:S01]  /*27e0*/  BSSY.RECONVERGENT B0, `(.L_x_7) ;  /* 0x0000018000007945 */ /* 0x000fe20003800200 */
[----:B------:R-:W-:Y:S01]  /*27f0*/  IMAD.MOV.U32 R11, RZ, RZ, 0x40180000 ;  /* 0x40180000ff0b7424 */ /* 0x000fe200078e00ff */
[----:B------:R3:W-:Y:S01]  /*2800*/  STL.128 [R1+0x5dc0], R4 ;  /* 0x005dc00401007387 */ /* 0x0007e20000100c00 */
[----:B------:R-:W-:-:S06]  /*2810*/  IMAD.MOV.U32 R2, RZ, RZ, 0x1 ;  /* 0x00000001ff027424 */ /* 0x000fcc00078e00ff */
[----:B----4-:R-:W-:-:S08]  /*2820*/  DFMA R8, R2, -R10, 1 ;  /* 0x3ff000000208742b */ /* 0x010fd0000000080a */
[----:B------:R-:W-:-:S08]  /*2830*/  DFMA R8, R8, R8, R8 ;  /* 0x000000080808722b */ /* 0x000fd00000000008 */
[----:B------:R-:W-:-:S08]  /*2840*/  DFMA R8, R2, R8, R2 ;  /* 0x000000080208722b */ /* 0x000fd00000000002 */
[----:B------:R-:W-:-:S08]  /*2850*/  DFMA R2, R8, -R10, 1 ;  /* 0x3ff000000802742b */ /* 0x000fd0000000080a */
[----:B------:R-:W-:-:S08]  /*2860*/  DFMA R2, R8, R2, R8 ;  /* 0x000000020802722b */ /* 0x000fd00000000008 */
[----:B--2---:R-:W-:Y:S01]  /*2870*/  DMUL R40, R42, R2 ;  /* 0x000000022a287228 */ /* 0x004fe20000000000 */
[----:B------:R-:W-:-:S07]  /*2880*/  FSETP.GEU.AND P1, PT, |R43|, 6.5827683646048100446e-37, PT ;  /* 0x036000002b00780b */ /* 0x000fce0003f2e200 */
[----:B------:R-:W-:-:S08]  /*2890*/  DFMA R8, R40, -6, R42 ;  /* 0xc01800002808782b */ /* 0x000fd0000000002a */
[----:B------:R-:W-:-:S10]  /*28a0*/  DFMA R40, R2, R8, R40 ;  /* 0x000000080228722b */ /* 0x000fd40000000028 */
[----:B------:R-:W-:-:S05]  /*28b0*/  FFMA R2, RZ, 2.375, R41 ;  /* 0x40180000ff027823 */ /* 0x000fca0000000029 */
[----:B------:R-:W-:-:S13]  /*28c0*/  FSETP.GT.AND P0, PT, |R2|, 1.469367938527859385e-39, PT ;  /* 0x001000000200780b */ /* 0x000fda0003f04200 */
[----:B---3--:R-:W-:Y:S05]  /*28d0*/  @P0 BRA P1, `(.L_x_8) ;  /* 0x0000000000200947 */ /* 0x008fea0000800000 */
[----:B------:R-:W-:Y:S01]  /*28e0*/  IMAD.MOV.U32 R34, RZ, RZ, R42 ;  /* 0x000000ffff227224 */ /* 0x000fe200078e002a */
[----:B------:R-:W-:Y:S01]  /*28f0*/  MOV R36, RZ ;  /* 0x000000ff00247202 */ /* 0x000fe20000000f00 */
[----:B------:R-:W-:Y:S01]  /*2900*/  IMAD.MOV.U32 R35, RZ, RZ, R43 ;  /* 0x000000ffff237224 */ /* 0x000fe200078e002b */
[----:B------:R-:W-:Y:S01]  /*2910*/  MOV R30, 0x2940 ;  /* 0x00002940001e7802 */ /* 0x000fe20000000f00 */
[----:B------:R-:W-:-:S07]  /*2920*/  IMAD.MOV.U32 R37, RZ, RZ, 0x40180000 ;  /* 0x40180000ff257424 */ /* 0x000fce00078e00ff */
[----:B01----:R-:W-:Y:S05]  /*2930*/  CALL.REL.NOINC `($__internal_0_$__cuda_sm20_div_rn_f64_full) ;  /* 0x00000050004c7944 */ /* 0x003fea0003c00000 */
[----:B------:R-:W-:Y:S02]  /*2940*/  IMAD.MOV.U32 R40, RZ, RZ, R50 ;  /* 0x000000ffff287224 */ /* 0x000fe400078e0032 */
[----:B------:R-:W-:-:S07]  /*2950*/  IMAD.MOV.U32 R41, RZ, RZ, R51 ;  /* 0x000000ffff297224 */ /* 0x000fce00078e0033 */
.L_x_8:
[----:B------:R-:W-:Y:S05]  /*2960*/  BSYNC.RECONVERGENT B0 ;  /* 0x0000000000007941 */ /* 0x000fea0003800200 */
.L_x_7:
[----:B------:R-:W-:Y:S01]  /*2970*/  IMAD.MOV.U32 R13, RZ, RZ, RZ ;  /* 0x000000ffff0d7224 */ /* 0x000fe200078e00ff */
[----:B------:R-:W-:Y:S02]  /*2980*/  CS2R R26, SRZ ;  /* 0x00000000001a7805 */ /* 0x000fe4000001ff00 */
[----:B------:R-:W-:-:S07]  /*2990*/  CS2R R24, SRZ ;  /* 0x0000000000187805 */ /* 0x000fce000001ff00 */
.L_x_65:
[----:B--2---:R-:W-:Y:S01]  /*29a0*/  DADD R2, -R6, R4 ;  /* 0x0000000006027229 */ /* 0x004fe20000000104 */
[----:B------:R-:W-:Y:S07]  /*29b0*/  BSSY.RECONVERGENT B2, `(.L_x_9) ;  /* 0x0000019000027945 */ /* 0x000fee0003800200 */
[----:B------:R-:W-:-:S14]  /*29c0*/  DSETP.NEU.AND P0, PT, |R2|, +INF , PT ;  /* 0x7ff000000200742a */ /* 0x000fdc0003f0d200 */
[----:B------:R-:W-:Y:S01]  /*29d0*/  @!P0 DMUL R30, RZ, R2 ;  /* 0x00000002ff1e8228 */ /* 0x000fe20000000000 */
[----:B------:R-:W-:Y:S01]  /*29e0*/  @!P0 IMAD.MOV.U32 R29, RZ, RZ, RZ ;  /* 0x000000ffff1d8224 */ /* 0x000fe200078e00ff */
[----:B------:R-:W-:Y:S09]  /*29f0*/  @!P0 BRA `(.L_x_10) ;  /* 0x0000000000508947 */ /* 0x000ff20003800000 */
[----:B------:R-:W-:Y:S01]  /*2a00*/  UMOV UR6, 0x6dc9c883 ;  /* 0x6dc9c88300067882 */ /* 0x000fe20000000000 */
[----:B------:R-:W-:Y:S01]  /*2a10*/  UMOV UR7, 0x3fe45f30 ;  /* 0x3fe45f3000077882 */ /* 0x000fe20000000000 */
[C---:B------:R-:W-:Y:S02]  /*2a20*/  DSETP.GE.AND P0, PT, |R2|.reuse, 2.14748364800000000000e+09, PT ;  /* 0x41e000000200742a */ /* 0x040fe40003f06200 */
[----:B------:R-:W-:Y:S01]  /*2a30*/  DMUL R8, R2, UR6 ;  /* 0x0000000602087c28 */ /* 0x000fe20008000000 */
[----:B------:R-:W-:Y:S01]  /*2a40*/  UMOV UR6, 0x54442d18 ;  /* 0x54442d1800067882 */ /* 0x000fe20000000000 */
[----:B------:R-:W-:-:S04]  /*2a50*/  UMOV UR7, 0x3ff921fb ;  /* 0x3ff921fb00077882 */ /* 0x000fc80000000000 */
[----:B------:R-:W2:Y:S08]  /*2a60*/  F2I.F64 R29, R8 ;  /* 0x00000008001d7311 */ /* 0x000eb00000301100 */
[----:B--2---:R-:W2:Y:S02]  /*2a70*/  I2F.F64 R30, R29 ;  /* 0x0000001d001e7312 */ /* 0x004ea40000201c00 */
[----:B--2---:R-:W-:Y:S01]  /*2a80*/  DFMA R10, R30, -UR6, R2 ;  /* 0x800000061e0a7c2b */ /* 0x004fe20008000002 */
[----:B------:R-:W-:Y:S01]  /*2a90*/  UMOV UR6, 0x33145c00 ;  /* 0x33145c0000067882 */ /* 0x000fe20000000000 */
[----:B------:R-:W-:-:S06]  /*2aa0*/  UMOV UR7, 0x3c91a626 ;  /* 0x3c91a62600077882 */ /* 0x000fcc0000000000 */
[----:B------:R-:W-:Y:S01]  /*2ab0*/  DFMA R10, R30, -UR6, R10 ;  /* 0x800000061e0a7c2b */ /* 0x000fe2000800000a */
[----:B------:R-:W-:Y:S01]  /*2ac0*/  UMOV UR6, 0x252049c0 ;  /* 0x252049c000067882 */ /* 0x000fe20000000000 */
[----:B------:R-:W-:-:S06]  /*2ad0*/  UMOV UR7, 0x397b839a ;  /* 0x397b839a00077882 */ /* 0x000fcc0000000000 */
[----:B------:R-:W-:Y:S01]  /*2ae0*/  DFMA R30, R30, -UR6, R10 ;  /* 0x800000061e1e7c2b */ /* 0x000fe2000800000a */
[----:B------:R-:W-:Y:S10]  /*2af0*/  @!P0 BRA `(.L_x_10) ;  /* 0x0000000000108947 */ /* 0x000ff40003800000 */
[----:B------:R-:W-:Y:S01]  /*2b00*/  IMAD.MOV.U32 R30, RZ, RZ, R2 ;  /* 0x000000ffff1e7224 */ /* 0x000fe200078e0002 */
[----:B------:R-:W-:Y:S01]  /*2b10*/  MOV R58, 0x2b40 ;  /* 0x00002b40003a7802 */ /* 0x000fe20000000f00 */
[----:B------:R-:W-:-:S07]  /*2b20*/  IMAD.MOV.U32 R39, RZ, RZ, R3 ;  /* 0x000000ffff277224 */ /* 0x000fce00078e0003 */
[----:B01----:R-:W-:Y:S05]  /*2b30*/  CALL.REL.NOINC `($_Z13generateImagePi$__internal_trig_reduction_slowpathd) ;  /* 0x0000005400347944 */ /* 0x003fea0003c00000 */
.L_x_10:
[----:B------:R-:W-:Y:S05]  /*2b40*/  BSYNC.RECONVERGENT B2 ;  /* 0x0000000000027941 */ /* 0x000fea0003800200 */
.L_x_9:
[----:B------:R-:W2:Y:S01]  /*2b50*/  LDCU.64 UR6, c[0x4][0x8] ;  /* 0x01000100ff0677ac */ /* 0x000ea20008000a00 */
[----:B------:R-:W-:-:S05]  /*2b60*/  IMAD.SHL.U32 R8, R29, 0x40, RZ ;  /* 0x000000401d087824 */ /* 0x000fca00078e00ff */
[----:B------:R-:W-:-:S04]  /*2b70*/  LOP3.LUT R8, R8, 0x40, RZ, 0xc0, !PT ;  /* 0x0000004008087812 */ /* 0x000fc800078ec0ff */
[----:B--2---:R-:W-:-:S05]  /*2b80*/  IADD3 R14, P0, PT, R8, UR6, RZ ;  /* 0x00000006080e7c10 */ /* 0x004fca000ff1e0ff */
[----:B------:R-:W-:-:S05]  /*2b90*/  IMAD.X R15, RZ, RZ, UR7, P0 ;  /* 0x00000007ff0f7e24 */ /* 0x000fca00080e06ff */
[----:B------:R-:W2:Y:S04]  /*2ba0*/  LDG.E.128.CONSTANT R16, desc[UR4][R14.64] ;  /* 0x000000040e107981 */ /* 0x000ea8000c1e9d00 */
[----:B------:R-:W3:Y:S04]  /*2bb0*/  LDG.E.128.CONSTANT R8, desc[UR4][R14.64+0x10] ;  /* 0x000010040e087981 */ /* 0x000ee8000c1e9d00 */
[----:B------:R-:W4:Y:S01]  /*2bc0*/  LDG.E.128.CONSTANT R20, desc[UR4][R14.64+0x20] ;  /* 0x000020040e147981 */ /* 0x000f22000c1e9d00 */
[----:B------:R-:W-:Y:S01]  /*2bd0*/  LOP3.LUT R28, R29, 0x1, RZ, 0xc0, !PT ;  /* 0x000000011d1c7812 */ /* 0x000fe200078ec0ff */
[----:B------:R-:W-:Y:S01]  /*2be0*/  IMAD.MOV.U32 R34, RZ, RZ, 0x20fd8164 ;  /* 0x20fd8164ff227424 */ /* 0x000fe200078e00ff */
[----:B------:R-:W-:Y:S01]  /*2bf0*/  DMUL R32, R30, R30 ;  /* 0x0000001e1e207228 */ /* 0x000fe20000000000 */
[----:B------:R-:W-:Y:S01]  /*2c00*/  BSSY.RECONVERGENT B2, `(.L_x_11) ;  /* 0x000002e000027945 */ /* 0x000fe20003800200 */
[----:B------:R-:W-:Y:S01]  /*2c10*/  ISETP.NE.U32.AND P0, PT, R28, 0x1, PT ;  /* 0x000000011c00780c */ /* 0x000fe20003f05070 */
[----:B------:R-:W-:Y:S01]  /*2c20*/  DSETP.NEU.AND P1, PT, |R2|, +INF , PT ;  /* 0x7ff000000200742a */ /* 0x000fe20003f2d200 */
[----:B------:R-:W-:-:S02]  /*2c30*/  MOV R28, 0x3da8ff83 ;  /* 0x3da8ff83001c7802 */ /* 0x000fc40000000f00 */
[----:B------:R-:W-:Y:S02]  /*2c40*/  FSEL R34, R34, -8.06006814911005101289e+34, !P0 ;  /* 0xf9785eba22227808 */ /* 0x000fe40004000000 */
[----:B------:R-:W-:-:S06]  /*2c50*/  FSEL R35, -R28, 0.11223486810922622681, !P0 ;  /* 0x3de5db651c237808 */ /* 0x000fcc0004000100 */
[----:B--2---:R-:W-:-:S03]  /*2c60*/  DFMA R16, R32, R34, R16 ;  /* 0x000000222010722b */ /* 0x004fc60000000010 */
[----:B------:R-:W-:-:S05]  /*2c70*/  @!P1 IMAD.MOV.U32 R34, RZ, RZ, 0x1 ;  /* 0x00000001ff229424 */ /* 0x000fca00078e00ff */
[----:B------:R-:W-:-:S08]  /*2c80*/  DFMA R16, R32, R16, R18 ;  /* 0x000000102010722b */ /* 0x000fd00000000012 */
[----:B---3--:R-:W-:-:S08]  /*2c90*/  DFMA R8, R32, R16, R8 ;  /* 0x000000102008722b */ /* 0x008fd00000000008 */
[----:B------:R-:W-:-:S08]  /*2ca0*/  DFMA R8, R32, R8, R10 ;  /* 0x000000082008722b */ /* 0x000fd0000000000a */
[----:B----4-:R-:W-:-:S08]  /*2cb0*/  DFMA R8, R32, R8, R20 ;  /* 0x000000082008722b */ /* 0x010fd00000000014 */
[----:B------:R-:W-:-:S08]  /*2cc0*/  DFMA R8, R32, R8, R22 ;  /* 0x000000082008722b */ /* 0x000fd00000000016 */
[----:B------:R-:W-:Y:S02]  /*2cd0*/  DFMA R30, R8, R30, R30 ;  /* 0x0000001e081e722b */ /* 0x000fe4000000001e */
[----:B------:R-:W-:-:S10]  /*2ce0*/  DFMA R8, R32, R8, 1 ;  /* 0x3ff000002008742b */ /* 0x000fd40000000008 */
[----:B------:R-:W-:Y:S02]  /*2cf0*/  FSEL R10, R8, R30, !P0 ;  /* 0x0000001e080a7208 */ /* 0x000fe40004000000 */
[----:B------:R-:W-:Y:S01]  /*2d00*/  FSEL R11, R9, R31, !P0 ;  /* 0x0000001f090b7208 */ /* 0x000fe20004000000 */
[----:B------:R-:W-:Y:S01]  /*2d10*/  @!P1 DMUL R30, RZ, R2 ;  /* 0x00000002ff1e9228 */ /* 0x000fe20000000000 */
[----:B------:R-:W-:-:S04]  /*2d20*/  LOP3.LUT P0, RZ, R29, 0x2, RZ, 0xc0, !PT ;  /* 0x000000021dff7812 */ /* 0x000fc8000780c0ff */
[----:B------:R-:W-:-:S10]  /*2d30*/  DADD R8, RZ, -R10 ;  /* 0x00000000ff087229 */ /* 0x000fd4000000080a */
[----:B------:R-:W-:Y:S02]  /*2d40*/  FSEL R14, R10, R8, !P0 ;  /* 0x000000080a0e7208 */ /* 0x000fe40004000000 */
[----:B------:R-:W-:Y:S01]  /*2d50*/  FSEL R15, R11, R9, !P0 ;  /* 0x000000090b0f7208 */ /* 0x000fe20004000000 */
[----:B------:R-:W-:Y:S06]  /*2d60*/  @!P1 BRA `(.L_x_12) ;  /* 0x00000000005c9947 */ /* 0x000fec0003800000 */
[----:B------:R-:W-:Y:S01]  /*2d70*/  UMOV UR6, 0x6dc9c883 ;  /* 0x6dc9c88300067882 */ /* 0x000fe20000000000 */
[----:B------:R-:W-:Y:S01]  /*2d80*/  UMOV UR7, 0x3fe45f30 ;  /* 0x3fe45f3000077882 */ /* 0x000fe20000000000 */
[C---:B------:R-:W-:Y:S01]  /*2d90*/  DSETP.GE.AND P0, PT, |R2|.reuse, 2.14748364800000000000e+09, PT ;  /* 0x41e000000200742a */ /* 0x040fe20003f06200 */
[----:B------:R-:W-:Y:S01]  /*2da0*/  BSSY.RECONVERGENT B3, `(.L_x_13) ;  /* 0x0000012000037945 */ /* 0x000fe20003800200 */
        /* <DEDUP_REMOVED lines=17> */
.L_x_14:
[----:B------:R-:W-:Y:S05]  /*2ec0*/  BSYNC.RECONVERGENT B3 ;  /* 0x0000000000037941 */ /* 0x000fea0003800200 */
.L_x_13:
[----:B------:R-:W-:-:S07]  /*2ed0*/  VIADD R34, R29, 0x1 ;  /* 0x000000011d227836 */ /* 0x000fce0000000000 */
.L_x_12:
[----:B------:R-:W-:Y:S05]  /*2ee0*/  BSYNC.RECONVERGENT B2 ;  /* 0x0000000000027941 */ /* 0x000fea0003800200 */
.L_x_11:
[----:B------:R-:W2:Y:S01]  /*2ef0*/  LDCU.64 UR6, c[0x4][0x8] ;  /* 0x01000100ff0677ac */ /* 0x000ea20008000a00 */
[----:B------:R-:W-:-:S05]  /*2f00*/  IMAD.SHL.U32 R2, R34, 0x40, RZ ;  /* 0x0000004022027824 */ /* 0x000fca00078e00ff */
[----:B------:R-:W-:-:S04]  /*2f10*/  LOP3.LUT R2, R2, 0x40, RZ, 0xc0, !PT ;  /* 0x0000004002027812 */ /* 0x000fc800078ec0ff */
[----:B--2---:R-:W-:-:S05]  /*2f20*/  IADD3 R2, P0, PT, R2, UR6, RZ ;  /* 0x0000000602027c10 */ /* 0x004fca000ff1e0ff */
[----:B------:R-:W-:-:S05]  /*2f30*/  IMAD.X R3, RZ, RZ, UR7, P0 ;  /* 0x00000007ff037e24 */ /* 0x000fca00080e06ff */
[----:B------:R-:W2:Y:S04]  /*2f40*/  LDG.E.128.CONSTANT R20, desc[UR4][R2.64] ;  /* 0x0000000402147981 */ /* 0x000ea8000c1e9d00 */
[----:B------:R-:W3:Y:S04]  /*2f50*/  LDG.E.128.CONSTANT R8, desc[UR4][R2.64+0x10] ;  /* 0x0000100402087981 */ /* 0x000ee8000c1e9d00 */
[----:B------:R4:W5:Y:S01]  /*2f60*/  LDG.E.128.CONSTANT R16, desc[UR4][R2.64+0x20] ;  /* 0x0000200402107981 */ /* 0x000962000c1e9d00 */
[----:B------:R-:W-:Y:S01]  /*2f70*/  LOP3.LUT R28, R34, 0x1, RZ, 0xc0, !PT ;  /* 0x00000001221c7812 */ /* 0x000fe200078ec0ff */
[----:B------:R-:W-:Y:S01]  /*2f80*/  IMAD.MOV.U32 R32, RZ, RZ, 0x20fd8164 ;  /* 0x20fd8164ff207424 */ /* 0x000fe200078e00ff */
[----:B------:R-:W-:Y:S01]  /*2f90*/  DSETP.NEU.AND P1, PT, |R6|, +INF , PT ;  /* 0x7ff000000600742a */ /* 0x000fe20003f2d200 */
[----:B------:R-:W-:Y:S01]  /*2fa0*/  IMAD.MOV.U32 R33, RZ, RZ, 0x3da8ff83 ;  /* 0x3da8ff83ff217424 */ /* 0x000fe200078e00ff */
[----:B------:R-:W-:Y:S01]  /*2fb0*/  ISETP.NE.U32.AND P0, PT, R28, 0x1, PT ;  /* 0x000000011c00780c */ /* 0x000fe20003f05070 */
[----:B------:R-:W-:Y:S01]  /*2fc0*/  DMUL R28, R30, R30 ;  /* 0x0000001e1e1c7228 */ /* 0x000fe20000000000 */
[----:B------:R-:W-:Y:S02]  /*2fd0*/  BSSY.RECONVERGENT B2, `(.L_x_15) ;  /* 0x000002c000027945 */ /* 0x000fe40003800200 */
[----:B------:R-:W-:-:S02]  /*2fe0*/  FSEL R32, R32, -8.06006814911005101289e+34, !P0 ;  /* 0xf9785eba20207808 */ /* 0x000fc40004000000 */
[----:B------:R-:W-:-:S06]  /*2ff0*/  FSEL R33, -R33, 0.11223486810922622681, !P0 ;  /* 0x3de5db6521217808 */ /* 0x000fcc0004000100 */
[----:B----4-:R-:W-:Y:S02]  /*3000*/  @!P1 DMUL R2, RZ, R6 ;  /* 0x00000006ff029228 */ /* 0x010fe40000000000 */
[----:B--2---:R-:W-:Y:S01]  /*3010*/  DFMA R20, R28, R32, R20 ;  /* 0x000000201c14722b */ /* 0x004fe20000000014 */
[----:B------:R-:W-:-:S07]  /*3020*/  @!P1 IMAD.MOV.U32 R32, RZ, RZ, RZ ;  /* 0x000000ffff209224 */ /* 0x000fce00078e00ff */
[----:B------:R-:W-:-:S08]  /*3030*/  DFMA R20, R28, R20, R22 ;  /* 0x000000141c14722b */ /* 0x000fd00000000016 */
[----:B---3--:R-:W-:-:S08]  /*3040*/  DFMA R8, R28, R20, R8 ;  /* 0x000000141c08722b */ /* 0x008fd00000000008 */
[----:B------:R-:W-:-:S08]  /*3050*/  DFMA R8, R28, R8, R10 ;  /* 0x000000081c08722b */ /* 0x000fd0000000000a */
[----:B-----5:R-:W-:-:S08]  /*3060*/  DFMA R8, R28, R8, R16 ;  /* 0x000000081c08722b */ /* 0x020fd00000000010 */
[----:B------:R-:W-:-:S08]  /*3070*/  DFMA R8, R28, R8, R18 ;  /* 0x000000081c08722b */ /* 0x000fd00000000012 */
[----:B------:R-:W-:Y:S02]  /*3080*/  DFMA R30, R8, R30, R30 ;  /* 0x0000001e081e722b */ /* 0x000fe4000000001e */
[----:B------:R-:W-:-:S10]  /*3090*/  DFMA R8, R28, R8, 1 ;  /* 0x3ff000001c08742b */ /* 0x000fd40000000008 */
[----:B------:R-:W-:Y:S02]  /*30a0*/  FSEL R16, R8, R30, !P0 ;  /* 0x0000001e08107208 */ /* 0x000fe40004000000 */
[----:B------:R-:W-:Y:S01]  /*30b0*/  FSEL R17, R9, R31, !P0 ;  /* 0x0000001f09117208 */ /* 0x000fe20004000000 */
[----:B------:R-:W-:Y:S01]  /*30c0*/  DFMA R8, R14, R14, 1 ;  /* 0x3ff000000e08742b */ /* 0x000fe2000000000e */
[----:B------:R-:W-:-:S04]  /*30d0*/  LOP3.LUT P0, RZ, R34, 0x2, RZ, 0xc0, !PT ;  /* 0x0000000222ff7812 */ /* 0x000fc8000780c0ff */
[----:B------:R-:W-:-:S10]  /*30e0*/  DADD R10, RZ, -R16 ;  /* 0x00000000ff0a7229 */ /* 0x000fd40000000810 */
[----:B------:R-:W-:Y:S02]  /*30f0*/  FSEL R10, R16, R10, !P0 ;  /* 0x0000000a100a7208 */ /* 0x000fe40004000000 */
[----:B------:R-:W-:Y:S01]  /*3100*/  FSEL R11, R17, R11, !P0 ;  /* 0x0000000b110b7208 */ /* 0x000fe20004000000 */
[----:B------:R-:W-:Y:S06]  /*3110*/  @!P1 BRA `(.L_x_16) ;  /* 0x00000000005c9947 */ /* 0x000fec0003800000 */
[----:B------:R-:W-:Y:S01]  /*3120*/  UMOV UR6, 0x6dc9c883 ;  /* 0x6dc9c88300067882 */ /* 0x000fe20000000000 */
[----:B------:R-:W-:Y:S01]  /*3130*/  UMOV UR7, 0x3fe45f30 ;  /* 0x3fe45f3000077882 */ /* 0x000fe20000000000 */
[C---:B------:R-:W-:Y:S02]  /*3140*/  DSETP.GE.AND P0, PT, |R6|.reuse, 2.14748364800000000000e+09, PT ;  /* 0x41e000000600742a */ /* 0x040fe40003f06200 */
[----:B------:R-:W-:Y:S01]  /*3150*/  DMUL R32, R6, UR6 ;  /* 0x0000000606207c28 */ /* 0x000fe20008000000 */
[----:B------:R-:W-:Y:S01]  /*3160*/  UMOV UR6, 0x54442d18 ;  /* 0x54442d1800067882 */ /* 0x000fe20000000000 */
[----:B------:R-:W-:-:S08]  /*3170*/  UMOV UR7, 0x3ff921fb ;  /* 0x3ff921fb00077882 */ /* 0x000fd00000000000 */
        /* <DEDUP_REMOVED lines=11> */
[----:B------:R-:W-:Y:S02]  /*3230*/  MOV R39, R7 ;  /* 0x0000000700277202 */ /* 0x000fe40000000f00 */
[----:B------:R-:W-:-:S07]  /*3240*/  MOV R58, 0x3260 ;  /* 0x00003260003a7802 */ /* 0x000fce0000000f00 */
[----:B01----:R-:W-:Y:S05]  /*3250*/  CALL.REL.NOINC `($_Z13generateImagePi$__internal_trig_reduction_slowpathd) ;  /* 0x0000004c006c7944 */ /* 0x003fea0003c00000 */
[----:B------:R-:W-:Y:S02]  /*3260*/  IMAD.MOV.U32 R32, RZ, RZ, R29 ;  /* 0x000000ffff207224 */ /* 0x000fe400078e001d */
[----:B------:R-:W-:Y:S02]  /*3270*/  IMAD.MOV.U32 R2, RZ, RZ, R30 ;  /* 0x000000ffff027224 */ /* 0x000fe400078e001e */
[----:B------:R-:W-:-:S07]  /*3280*/  IMAD.MOV.U32 R3, RZ, RZ, R31 ;  /* 0x000000ffff037224 */ /* 0x000fce00078e001f */
.L_x_16:
[----:B------:R-:W-:Y:S05]  /*3290*/  BSYNC.RECONVERGENT B2 ;  /* 0x0000000000027941 */ /* 0x000fea0003800200 */
.L_x_15:
        /* <DEDUP_REMOVED lines=13> */
[----:B------:R-:W-:Y:S01]  /*3370*/  IMAD.MOV.U32 R33, RZ, RZ, 0x3da8ff83 ;  /* 0x3da8ff83ff217424 */ /* 0x000fe200078e00ff */
[----:B------:R-:W-:-:S02]  /*3380*/  DSETP.NEU.AND P1, PT, |R4|, +INF , PT ;  /* 0x7ff000000400742a */ /* 0x000fc40003f2d200 */
[----:B------:R-:W-:Y:S02]  /*3390*/  FSEL R38, R38, -8.06006814911005101289e+34, !P0 ;  /* 0xf9785eba26267808 */ /* 0x000fe40004000000 */
[----:B------:R-:W-:-:S06]  /*33a0*/  FSEL R39, -R33, 0.11223486810922622681, !P0 ;  /* 0x3de5db6521277808 */ /* 0x000fcc0004000100 */
[----:B--2---:R-:W-:-:S04]  /*33b0*/  DFMA R16, R36, R38, R16 ;  /* 0x000000262410722b */ /* 0x004fc80000000010 */
[----:B------:R-:W-:-:S04]  /*33c0*/  @!P1 DMUL R38, RZ, R4 ;  /* 0x00000004ff269228 */ /* 0x000fc80000000000 */
[----:B------:R-:W-:Y:S02]  /*33d0*/  DFMA R16, R36, R16, R18 ;  /* 0x000000102410722b */ /* 0x000fe40000000012 */
[----:B------:R-:W-:-:S06]  /*33e0*/  DMUL R18, R24, R24 ;  /* 0x0000001818127228 */ /* 0x000fcc0000000000 */
[----:B---3--:R-:W-:-:S08]  /*33f0*/  DFMA R16, R36, R16, R20 ;  /* 0x000000102410722b */ /* 0x008fd00000000014 */
[----:B------:R-:W-:-:S08]  /*3400*/  DFMA R16, R36, R16, R22 ;  /* 0x000000102410722b */ /* 0x000fd00000000016 */
[----:B----4-:R-:W-:-:S08]  /*3410*/  DFMA R16, R36, R16, R28 ;  /* 0x000000102410722b */ /* 0x010fd0000000001c */
[----:B------:R-:W-:-:S08]  /*3420*/  DFMA R16, R36, R16, R30 ;  /* 0x000000102410722b */ /* 0x000fd0000000001e */
[----:B------:R-:W-:Y:S02]  /*3430*/  DFMA R2, R16, R2, R2 ;  /* 0x000000021002722b */ /* 0x000fe40000000002 */
[----:B------:R-:W-:Y:S01]  /*3440*/  DFMA R16, R36, R16, 1 ;  /* 0x3ff000002410742b */ /* 0x000fe20000000010 */
[----:B------:R-:W-:-:S09]  /*3450*/  @!P1 IMAD.MOV.U32 R36, RZ, RZ, RZ ;  /* 0x000000ffff249224 */ /* 0x000fd200078e00ff */
[----:B------:R-:W-:Y:S02]  /*3460*/  FSEL R22, R16, R2, !P0 ;  /* 0x0000000210167208 */ /* 0x000fe40004000000 */
[----:B------:R-:W-:Y:S01]  /*3470*/  FSEL R23, R17, R3, !P0 ;  /* 0x0000000311177208 */ /* 0x000fe20004000000 */
[----:B------:R-:W-:Y:S01]  /*3480*/  DMUL R2, R26, R26 ;  /* 0x0000001a1a027228 */ /* 0x000fe20000000000 */
[----:B------:R-:W-:-:S04]  /*3490*/  LOP3.LUT P0, RZ, R32, 0x2, RZ, 0xc0, !PT ;  /* 0x0000000220ff7812 */ /* 0x000fc8000780c0ff */
[----:B------:R-:W-:-:S03]  /*34a0*/  DADD R20, RZ, -R22 ;  /* 0x00000000ff147229 */ /* 0x000fc60000000816 */
[----:B------:R-:W-:-:S07]  /*34b0*/  DFMA R16, R10, R18, R2 ;  /* 0x000000120a10722b */ /* 0x000fce0000000002 */
        /* <DEDUP_REMOVED lines=23> */
[----:B------:R-:W-:Y:S01]  /*3630*/  MOV R36, R29 ;  /* 0x0000001d00247202 */ /* 0x000fe20000000f00 */
[----:B------:R-:W-:Y:S02]  /*3640*/  IMAD.MOV.U32 R38, RZ, RZ, R30 ;  /* 0x000000ffff267224 */ /* 0x000fe400078e001e */
[----:B------:R-:W-:-:S07]  /*3650*/  IMAD.MOV.U32 R39, RZ, RZ, R31 ;  /* 0x000000ffff277224 */ /* 0x000fce00078e001f */
.L_x_18:
[----:B------:R-:W-:Y:S05]  /*3660*/  BSYNC.RECONVERGENT B2 ;  /* 0x0000000000027941 */ /* 0x000fea0003800200 */
.L_x_17:
        /* <DEDUP_REMOVED lines=11> */
[----:B------:R-:W-:Y:S01]  /*3720*/  UMOV UR6, 0x51eb851f ;  /* 0x51eb851f00067882 */ /* 0x000fe20000000000 */
[----:B------:R-:W-:Y:S01]  /*3730*/  ISETP.NE.U32.AND P0, PT, R37, 0x1, PT ;  /* 0x000000012500780c */ /* 0x000fe20003f05070 */
[----:B------:R-:W-:Y:S01]  /*3740*/  IMAD.MOV.U32 R37, RZ, RZ, 0x3da8ff83 ;  /* 0x3da8ff83ff257424 */ /* 0x000fe200078e00ff */
[----:B------:R-:W-:Y:S01]  /*3750*/  UMOV UR7, 0x40239eb8 ;  /* 0x40239eb800077882 */ /* 0x000fe20000000000 */
[----:B------:R-:W-:Y:S01]  /*3760*/  UMOV UR8, 0x51eb851f ;  /* 0x51eb851f00087882 */ /* 0x000fe20000000000 */
[----:B------:R-:W-:Y:S01]  /*3770*/  FSEL R50, R50, -8.06006814911005101289e+34, !P0 ;  /* 0xf9785eba32327808 */ /* 0x000fe20004000000 */
[----:B------:R-:W-:Y:S01]  /*3780*/  DMUL R44, R44, UR6 ;  /* 0x000000062c2c7c28 */ /* 0x000fe20008000000 */
[----:B------:R-:W-:Y:S01]  /*3790*/  FSEL R51, -R37, 0.11223486810922622681, !P0 ;  /* 0x3de5db6525337808 */ /* 0x000fe20004000100 */
[----:B------:R-:W-:Y:S01]  /*37a0*/  UMOV UR9, 0x40339eb8 ;  /* 0x40339eb800097882 */ /* 0x000fe20000000000 */
[C---:B------:R-:W-:Y:S01]  /*37b0*/  DMUL R2, R14.reuse, R2 ;  /* 0x000000020e027228 */ /* 0x040fe20000000000 */
[----:B------:R-:W-:Y:S04]  /*37c0*/  BSSY.RECONVERGENT B0, `(.L_x_19) ;  /* 0x000002b000007945 */ /* 0x000fe80003800200 */
[----:B------:R-:W-:-:S02]  /*37d0*/  DFMA R18, R14, R18, -R44 ;  /* 0x000000120e12722b */ /* 0x000fc4000000082c */
[----:B--2---:R-:W-:-:S08]  /*37e0*/  DFMA R20, R46, R50, R20 ;  /* 0x000000322e14722b */ /* 0x004fd00000000014 */
[----:B------:R-:W-:Y:S01]  /*37f0*/  DFMA R20, R46, R20, R22 ;  /* 0x000000142e14722b */ /* 0x000fe20000000016 */
[----:B------:R-:W2:Y:S01]  /*3800*/  MUFU.RCP64H R23, R9 ;  /* 0x0000000900177308 */ /* 0x000ea20000001800 */
[----:B------:R-:W-:-:S06]  /*3810*/  IMAD.MOV.U32 R22, RZ, RZ, 0x1 ;  /* 0x00000001ff167424 */ /* 0x000fcc00078e00ff */
[----:B---3--:R-:W-:-:S08]  /*3820*/  DFMA R20, R46, R20, R28 ;  /* 0x000000142e14722b */ /* 0x008fd0000000001c */
[----:B------:R-:W-:Y:S02]  /*3830*/  DFMA R20, R46, R20, R30 ;  /* 0x000000142e14722b */ /* 0x000fe4000000001e */
[----:B--2---:R-:W-:-:S06]  /*3840*/  DFMA R28, -R8, R22, 1 ;  /* 0x3ff00000081c742b */ /* 0x004fcc0000000116 */
[----:B----4-:R-:W-:Y:S02]  /*3850*/  DFMA R20, R46, R20, R32 ;  /* 0x000000142e14722b */ /* 0x010fe40000000020 */
[----:B------:R-:W-:-:S06]  /*3860*/  DFMA R28, R28, R28, R28 ;  /* 0x0000001c1c1c722b */ /* 0x000fcc000000001c */
[----:B------:R-:W-:Y:S02]  /*3870*/  DFMA R20, R46, R20, R34 ;  /* 0x000000142e14722b */ /* 0x000fe40000000022 */
[----:B------:R-:W-:-:S06]  /*3880*/  DFMA R28, R22, R28, R22 ;  /* 0x0000001c161c722b */ /* 0x000fcc0000000016 */
[----:B------:R-:W-:Y:S02]  /*3890*/  DFMA R38, R20, R38, R38 ;  /* 0x000000261426722b */ /* 0x000fe40000000026 */
[----:B------:R-:W-:Y:S02]  /*38a0*/  DFMA R20, R46, R20, 1 ;  /* 0x3ff000002e14742b */ /* 0x000fe40000000014 */
[----:B------:R-:W-:-:S08]  /*38b0*/  DFMA R22, -R8, R28, 1 ;  /* 0x3ff000000816742b */ /* 0x000fd0000000011c */
[----:B------:R-:W-:Y:S01]  /*38c0*/  FSEL R30, R20, R38, !P0 ;  /* 0x00000026141e7208 */ /* 0x000fe20004000000 */
[----:B------:R-:W-:Y:S01]  /*38d0*/  DFMA R22, R28, R22, R28 ;  /* 0x000000161c16722b */ /* 0x000fe2000000001c */
[----:B------:R-:W-:Y:S01]  /*38e0*/  FSEL R31, R21, R39, !P0 ;  /* 0x00000027151f7208 */ /* 0x000fe20004000000 */
[----:B------:R-:W-:Y:S01]  /*38f0*/  DMUL R20, R14, R16 ;  /* 0x000000100e147228 */ /* 0x000fe20000000000 */
[----:B------:R-:W-:-:S04]  /*3900*/  LOP3.LUT P0, RZ, R36, 0x2, RZ, 0xc0, !PT ;  /* 0x0000000224ff7812 */ /* 0x000fc8000780c0ff */
[----:B------:R-:W-:-:S03]  /*3910*/  DADD R16, RZ, -R30 ;  /* 0x00000000ff107229 */ /* 0x000fc6000000081e */
[----:B------:R-:W-:-:S07]  /*3920*/  DFMA R20, R10, R44, -R20 ;  /* 0x0000002c0a14722b */ /* 0x000fce0000000814 */
[----:B------:R-:W-:Y:S02]  /*3930*/  FSEL R16, R30, R16, !P0 ;  /* 0x000000101e107208 */ /* 0x000fe40004000000 */
[----:B------:R-:W-:-:S06]  /*3940*/  FSEL R17, R31, R17, !P0 ;  /* 0x000000111f117208 */ /* 0x000fcc0004000000 */
[C---:B------:R-:W-:Y:S02]  /*3950*/  DFMA R34, R16.reuse, -UR8, R20 ;  /* 0x8000000810227c2b */ /* 0x040fe40008000014 */
[----:B------:R-:W-:-:S06]  /*3960*/  DMUL R16, R16, UR6 ;  /* 0x0000000610107c28 */ /* 0x000fcc0008000000 */
[----:B------:R-:W-:Y:S02]  /*3970*/  DMUL R20, R34, R22 ;  /* 0x0000001622147228 */ /* 0x000fe40000000000 */
[----:B------:R-:W-:Y:S01]  /*3980*/  DFMA R16, R10, R16, R18 ;  /* 0x000000100a10722b */ /* 0x000fe20000000012 */
[----:B------:R-:W-:-:S05]  /*3990*/  FSETP.GEU.AND P1, PT, |R35|, 6.5827683646048100446e-37, PT ;  /* 0x036000002300780b */ /* 0x000fca0003f2e200 */
[----:B------:R-:W-:Y:S02]  /*39a0*/  DFMA R28, -R8, R20, R34 ;  /* 0x00000014081c722b */ /* 0x000fe40000000122 */
[----:B------:R-:W-:-:S06]  /*39b0*/  DADD R16, R16, R16 ;  /* 0x0000000010107229 */ /* 0x000fcc0000000010 */
[----:B------:R-:W-:Y:S02]  /*39c0*/  DFMA R22, R22, R28, R20 ;  /* 0x0000001c1616722b */ /* 0x000fe40000000014 */
[----:B------:R-:W-:-:S08]  /*39d0*/  DFMA R10, R10, R2, R16 ;  /* 0x000000020a0a722b */ /* 0x000fd00000000010 */
[----:B------:R-:W-:-:S05]  /*39e0*/  FFMA R14, RZ, R9, R23 ;  /* 0x00000009ff0e7223 */ /* 0x000fca0000000017 */
[----:B------:R-:W-:-:S13]  /*39f0*/  FSETP.GT.AND P0, PT, |R14|, 1.469367938527859385e-39, PT ;  /* 0x001000000e00780b */ /* 0x000fda0003f04200 */
[----:B------:R-:W-:Y:S05]  /*3a00*/  @P0 BRA P1, `(.L_x_20) ;  /* 0x0000000000180947 */ /* 0x000fea0000800000 */
[----:B------:R-:W-:Y:S01]  /*3a10*/  IMAD.MOV.U32 R36, RZ, RZ, R8 ;  /* 0x000000ffff247224 */ /* 0x000fe200078e0008 */
[----:B------:R-:W-:Y:S01]  /*3a20*/  MOV R30, 0x3a50 ;  /* 0x00003a50001e7802 */ /* 0x000fe20000000f00 */
[----:B------:R-:W-:-:S07]  /*3a30*/  IMAD.MOV.U32 R37, RZ, RZ, R9 ;  /* 0x000000ffff257224 */ /* 0x000fce00078e0009 */
[----:B01----:R-:W-:Y:S05]  /*3a40*/  CALL.REL.NOINC `($__internal_0_$__cuda_sm20_div_rn_f64_full) ;  /* 0x0000004000087944 */ /* 0x003fea0003c00000 */
[----:B------:R-:W-:Y:S01]  /*3a50*/  IMAD.MOV.U32 R22, RZ, RZ, R50 ;  /* 0x000000ffff167224 */ /* 0x000fe200078e0032 */
[----:B------:R-:W-:-:S07]  /*3a60*/  MOV R23, R51 ;  /* 0x0000003300177202 */ /* 0x000fce0000000f00 */
.L_x_20:
[----:B------:R-:W-:Y:S05]  /*3a70*/  BSYNC.RECONVERGENT B0 ;  /* 0x0000000000007941 */ /* 0x000fea0003800200 */
.L_x_19:
[----:B------:R-:W2:Y:S01]  /*3a80*/  MUFU.RCP64H R3, R9 ;  /* 0x0000000900037308 */ /* 0x000ea20000001800 */
[----:B------:R-:W-:Y:S01]  /*3a90*/  IMAD.MOV.U32 R2, RZ, RZ, 0x1 ;  /* 0x00000001ff027424 */ /* 0x000fe200078e00ff */
[----:B------:R-:W-:Y:S01]  /*3aa0*/  FSETP.GEU.AND P1, PT, |R11|, 6.5827683646048100446e-37, PT ;  /* 0x036000000b00780b */ /* 0x000fe20003f2e200 */
[----:B------:R-:W-:Y:S04]  /*3ab0*/  BSSY.RECONVERGENT B0, `(.L_x_21) ;  /* 0x0000014000007945 */ /* 0x000fe80003800200 */
[----:B--2---:R-:W-:-:S08]  /*3ac0*/  DFMA R14, -R8, R2, 1 ;  /* 0x3ff00000080e742b */ /* 0x004fd00000000102 */
[----:B------:R-:W-:-:S08]  /*3ad0*/  DFMA R14, R14, R14, R14 ;  /* 0x0000000e0e0e722b */ /* 0x000fd0000000000e */
[----:B------:R-:W-:-:S08]  /*3ae0*/  DFMA R14, R2, R14, R2 ;  /* 0x0000000e020e722b */ /* 0x000fd00000000002 */
[----:B------:R-:W-:-:S08]  /*3af0*/  DFMA R2, -R8, R14, 1 ;  /* 0x3ff000000802742b */ /* 0x000fd0000000010e */
[----:B------:R-:W-:-:S08]  /*3b00*/  DFMA R16, R14, R2, R14 ;  /* 0x000000020e10722b */ /* 0x000fd0000000000e */
[----:B------:R-:W-:-:S08]  /*3b10*/  DMUL R2, R10, R16 ;  /* 0x000000100a027228 */ /* 0x000fd00000000000 */
[----:B------:R-:W-:-:S08]  /*3b20*/  DFMA R14, -R8, R2, R10 ;  /* 0x00000002080e722b */ /* 0x000fd0000000010a */
[----:B------:R-:W-:-:S10]  /*3b30*/  DFMA R2, R16, R14, R2 ;  /* 0x0000000e1002722b */ /* 0x000fd40000000002 */
[----:B------:R-:W-:-:S05]  /*3b40*/  FFMA R14, RZ, R9, R3 ;  /* 0x00000009ff0e7223 */ /* 0x000fca0000000003 */
[----:B------:R-:W-:-:S13]  /*3b50*/  FSETP.GT.AND P0, PT, |R14|, 1.469367938527859385e-39, PT ;  /* 0x001000000e00780b */ /* 0x000fda0003f04200 */
[----:B------:R-:W-:Y:S05]  /*3b60*/  @P0 BRA P1, `(.L_x_22) ;  /* 0x0000000000200947 */ /* 0x000fea0000800000 */
[----:B------:R-:W-:Y:S01]  /*3b70*/  IMAD.MOV.U32 R34, RZ, RZ, R10 ;  /* 0x000000ffff227224 */ /* 0x000fe200078e000a */
[----:B------:R-:W-:Y:S01]  /*3b80*/  MOV R30, 0x3bd0 ;  /* 0x00003bd0001e7802 */ /* 0x000fe20000000f00 */
[----:B------:R-:W-:Y:S02]  /*3b90*/  IMAD.MOV.U32 R35, RZ, RZ, R11 ;  /* 0x000000ffff237224 */ /* 0x000fe400078e000b */
[----:B------:R-:W-:Y:S02]  /*3ba0*/  IMAD.MOV.U32 R36, RZ, RZ, R8 ;  /* 0x000000ffff247224 */ /* 0x000fe400078e0008 */
[----:B------:R-:W-:-:S07]  /*3bb0*/  IMAD.MOV.U32 R37, RZ, RZ, R9 ;  /* 0x000000ffff257224 */ /* 0x000fce00078e0009 */
[----:B01----:R-:W-:Y:S05]  /*3bc0*/  CALL.REL.NOINC `($__internal_0_$__cuda_sm20_div_rn_f64_full) ;  /* 0x0000003c00a87944 */ /* 0x003fea0003c00000 */
[----:B------:R-:W-:Y:S02]  /*3bd0*/  IMAD.MOV.U32 R2, RZ, RZ, R50 ;  /* 0x000000ffff027224 */ /* 0x000fe400078e0032 */
[----:B------:R-:W-:-:S07]  /*3be0*/  IMAD.MOV.U32 R3, RZ, RZ, R51 ;  /* 0x000000ffff037224 */ /* 0x000fce00078e0033 */
.L_x_22:
[----:B------:R-:W-:Y:S05]  /*3bf0*/  BSYNC.RECONVERGENT B0 ;  /* 0x0000000000007941 */ /* 0x000fea0003800200 */
.L_x_21:
[----:B------:R-:W-:Y:S01]  /*3c00*/  DMUL R20, R42, 0.5 ;  /* 0x3fe000002a147828 */ /* 0x000fe20000000000 */
[----:B------:R-:W-:Y:S07]  /*3c10*/  BSSY.RECONVERGENT B2, `(.L_x_23) ;  /* 0x0000021000027945 */ /* 0x000fee0003800200 */
[C---:B------:R-:W-:Y:S02]  /*3c20*/  DFMA R44, R20.reuse, R24, R4 ;  /* 0x00000018142c722b */ /* 0x040fe40000000004 */
[----:B------:R-:W-:-:S02]  /*3c30*/  DFMA R50, R20, R26, R6 ;  /* 0x0000001a1432722b */ /* 0x000fc40000000006 */
[C---:B------:R-:W-:Y:S02]  /*3c40*/  DFMA R14, R20.reuse, R22, R24 ;  /* 0x00000016140e722b */ /* 0x040fe40000000018 */
[----:B------:R-:W-:-:S04]  /*3c50*/  DFMA R16, R20, R2, R26 ;  /* 0x000000021410722b */ /* 0x000fc8000000001a */
[----:B------:R-:W-:-:S08]  /*3c60*/  DADD R46, R44, -R50 ;  /* 0x000000002c2e7229 */ /* 0x000fd00000000832 */
        /* <DEDUP_REMOVED lines=27> */
.L_x_24:
[----:B------:R-:W-:Y:S05]  /*3e20*/  BSYNC.RECONVERGENT B2 ;  /* 0x0000000000027941 */ /* 0x000fea0003800200 */
.L_x_23:
        /* <DEDUP_REMOVED lines=13> */
[----:B------:R-:W-:-:S03]  /*3f00*/  IMAD.MOV.U32 R19, RZ, RZ, 0x3da8ff83 ;  /* 0x3da8ff83ff137424 */ /* 0x000fc600078e00ff */
[----:B------:R-:W-:Y:S02]  /*3f10*/  FSEL R52, R52, -8.06006814911005101289e+34, !P0 ;  /* 0xf9785eba34347808 */ /* 0x000fe40004000000 */
[----:B------:R-:W-:-:S06]  /*3f20*/  FSEL R53, -R19, 0.11223486810922622681, !P0 ;  /* 0x3de5db6513357808 */ /* 0x000fcc0004000100 */
[----:B--2---:R-:W-:-:S08]  /*3f30*/  DFMA R8, R38, R52, R8 ;  /* 0x000000342608722b */ /* 0x004fd00000000008 */
[----:B------:R-:W-:-:S08]  /*3f40*/  DFMA R8, R38, R8, R10 ;  /* 0x000000082608722b */ /* 0x000fd0000000000a */
[----:B---3--:R-:W-:-:S08]  /*3f50*/  DFMA R8, R38, R8, R28 ;  /* 0x000000082608722b */ /* 0x008fd0000000001c */
[----:B------:R-:W-:-:S08]  /*3f60*/  DFMA R8, R38, R8, R30 ;  /* 0x000000082608722b */ /* 0x000fd0000000001e */
[----:B----4-:R-:W-:-:S08]  /*3f70*/  DFMA R8, R38, R8, R32 ;  /* 0x000000082608722b */ /* 0x010fd00000000020 */
[----:B------:R-:W-:-:S08]  /*3f80*/  DFMA R8, R38, R8, R34 ;  /* 0x000000082608722b */ /* 0x000fd00000000022 */
[----:B------:R-:W-:Y:S02]  /*3f90*/  DFMA R36, R8, R36, R36 ;  /* 0x000000240824722b */ /* 0x000fe40000000024 */
[----:B------:R-:W-:Y:S01]  /*3fa0*/  DFMA R8, R38, R8, 1 ;  /* 0x3ff000002608742b */ /* 0x000fe20000000008 */
[----:B------:R-:W-:-:S09]  /*3fb0*/  @!P2 IMAD.MOV.U32 R38, RZ, RZ, 0x1 ;  /* 0x00000001ff26a424 */ /* 0x000fd200078e00ff */
        /* <DEDUP_REMOVED lines=29> */
[----:B------:R-:W-:Y:S01]  /*4190*/  IMAD.MOV.U32 R36, RZ, RZ, R30 ;  /* 0x000000ffff247224 */ /* 0x000fe200078e001e */
[----:B------:R-:W-:-:S07]  /*41a0*/  MOV R37, R31 ;  /* 0x0000001f00257202 */ /* 0x000fce0000000f00 */
.L_x_28:
[----:B------:R-:W-:Y:S05]  /*41b0*/  BSYNC.RECONVERGENT B3 ;  /* 0x0000000000037941 */ /* 0x000fea0003800200 */
.L_x_27:
[----:B------:R-:W-:-:S07]  /*41c0*/  VIADD R38, R29, 0x1 ;  /* 0x000000011d267836 */ /* 0x000fce0000000000 */
.L_x_26:
[----:B------:R-:W-:Y:S05]  /*41d0*/  BSYNC.RECONVERGENT B2 ;  /* 0x0000000000027941 */ /* 0x000fea0003800200 */
.L_x_25:
        /* <DEDUP_REMOVED lines=24> */
[----:B------:R-:W-:Y:S02]  /*4360*/  DFMA R8, R46, R8, 1 ;  /* 0x3ff000002e08742b */ /* 0x000fe40000000008 */
[----:B------:R-:W-:-:S08]  /*4370*/  DFMA R46, R18, R18, 1 ;  /* 0x3ff00000122e742b */ /* 0x000fd00000000012 */
[----:B------:R-:W-:Y:S01]  /*4380*/  FSEL R10, R8, R36, !P0 ;  /* 0x00000024080a7208 */ /* 0x000fe20004000000 */
[----:B------:R-:W-:Y:S01]  /*4390*/  @!P1 IMAD.MOV.U32 R36, RZ, RZ, RZ ;  /* 0x000000ffff249224 */ /* 0x000fe200078e00ff */
[----:B------:R-:W-:Y:S02]  /*43a0*/  FSEL R11, R9, R37, !P0 ;  /* 0x00000025090b7208 */ /* 0x000fe40004000000 */
[----:B------:R-:W-:Y:S01]  /*43b0*/  LOP3.LUT P0, RZ, R38, 0x2, RZ, 0xc0, !PT ;  /* 0x0000000226ff7812 */ /* 0x000fe2000780c0ff */
[----:B------:R-:W-:-:S03]  /*43c0*/  @!P1 DMUL R38, RZ, R50 ;  /* 0x00000032ff269228 */ /* 0x000fc60000000000 */
        /* <DEDUP_REMOVED lines=25> */
[----:B------:R-:W-:Y:S01]  /*4560*/  MOV R39, R31 ;  /* 0x0000001f00277202 */ /* 0x000fe20000000f00 */
[----:B------:R-:W-:-:S07]  /*4570*/  IMAD.MOV.U32 R38, RZ, RZ, R30 ;  /* 0x000000ffff267224 */ /* 0x000fce00078e001e */
.L_x_30:
[----:B------:R-:W-:Y:S05]  /*4580*/  BSYNC.RECONVERGENT B2 ;  /* 0x0000000000027941 */ /* 0x000fea0003800200 */
.L_x_29:
        /* <DEDUP_REMOVED lines=17> */
[----:B--2---:R-:W-:Y:S02]  /*46a0*/  DFMA R8, R50, R54, R8 ;  /* 0x000000363208722b */ /* 0x004fe40000000008 */
[----:B------:R-:W-:-:S06]  /*46b0*/  DMUL R54, R14, R14 ;  /* 0x0000000e0e367228 */ /* 0x000fcc0000000000 */
[----:B------:R-:W-:-:S08]  /*46c0*/  DFMA R8, R50, R8, R10 ;  /* 0x000000083208722b */ /* 0x000fd0000000000a */
[----:B---3--:R-:W-:-:S08]  /*46d0*/  DFMA R8, R50, R8, R28 ;  /* 0x000000083208722b */ /* 0x008fd0000000001c */
[----:B------:R-:W-:-:S08]  /*46e0*/  DFMA R8, R50, R8, R30 ;  /* 0x000000083208722b */ /* 0x000fd0000000001e */
[----:B----4-:R-:W-:-:S08]  /*46f0*/  DFMA R8, R50, R8, R32 ;  /* 0x000000083208722b */ /* 0x010fd00000000020 */
[----:B------:R-:W-:-:S08]  /*4700*/  DFMA R8, R50, R8, R34 ;  /* 0x000000083208722b */ /* 0x000fd00000000022 */
[----:B------:R-:W-:Y:S02]  /*4710*/  DFMA R38, R8, R38, R38 ;  /* 0x000000260826722b */ /* 0x000fe40000000026 */
[----:B------:R-:W-:Y:S02]  /*4720*/  DFMA R8, R50, R8, 1 ;  /* 0x3ff000003208742b */ /* 0x000fe40000000008 */
[----:B------:R-:W-:-:S08]  /*4730*/  DMUL R50, R16, R16 ;  /* 0x0000001010327228 */ /* 0x000fd00000000000 */
[----:B------:R-:W-:Y:S01]  /*4740*/  FSEL R10, R8, R38, !P0 ;  /* 0x00000026080a7208 */ /* 0x000fe20004000000 */
[----:B------:R-:W-:Y:S01]  /*4750*/  DFMA R52, R48, R54, R50 ;  /* 0x000000363034722b */ /* 0x000fe20000000032 */
[----:B------:R-:W-:Y:S01]  /*4760*/  FSEL R11, R9, R39, !P0 ;  /* 0x00000027090b7208 */ /* 0x000fe20004000000 */
[----:B------:R-:W-:Y:S01]  /*4770*/  @!P1 DMUL R38, RZ, R44 ;  /* 0x0000002cff269228 */ /* 0x000fe20000000000 */
[----:B------:R-:W-:Y:S01]  /*4780*/  LOP3.LUT P0, RZ, R36, 0x2, RZ, 0xc0, !PT ;  /* 0x0000000224ff7812 */ /* 0x000fe2000780c0ff */
[----:B------:R-:W-:-:S03]  /*4790*/  @!P1 IMAD.MOV.U32 R36, RZ, RZ, RZ ;  /* 0x000000ffff249224 */ /* 0x000fc600078e00ff */
        /* <DEDUP_REMOVED lines=24> */
[----:B------:R-:W-:Y:S02]  /*4920*/  IMAD.MOV.U32 R36, RZ, RZ, R29 ;  /* 0x000000ffff247224 */ /* 0x000fe400078e001d */
[----:B------:R-:W-:Y:S02]  /*4930*/  IMAD.MOV.U32 R38, RZ, RZ, R30 ;  /* 0x000000ffff267224 */ /* 0x000fe400078e001e */
[----:B------:R-:W-:-:S07]  /*4940*/  IMAD.MOV.U32 R39, RZ, RZ, R31 ;  /* 0x000000ffff277224 */ /* 0x000fce00078e001f */
.L_x_32:
[----:B------:R-:W-:Y:S05]  /*4950*/  BSYNC.RECONVERGENT B2 ;  /* 0x0000000000027941 */ /* 0x000fea0003800200 */
.L_x_31:
[----:B------:R-:W2:Y:S01]  /*4960*/  LDCU.64 UR6, c[0x4][0x8] ;  /* 0x01000100ff0677ac */ /* 0x000ea20008000a00 */
[----:B------:R-:W-:-:S04]  /*4970*/  SHF.L.U32 R8, R36, 0x6, RZ ;  /* 0x0000000624087819 */ /* 0x000fc800000006ff */
        /* <DEDUP_REMOVED lines=13> */
[----:B------:R-:W-:Y:S01]  /*4a50*/  DMUL R52, R18, R52 ;  /* 0x0000003412347228 */ /* 0x000fe20000000000 */
[----:B------:R-:W-:Y:S01]  /*4a60*/  FSEL R58, R58, -8.06006814911005101289e+34, !P0 ;  /* 0xf9785eba3a3a7808 */ /* 0x000fe20004000000 */
[----:B------:R-:W-:Y:S01]  /*4a70*/  DMUL R60, R60, UR6 ;  /* 0x000000063c3c7c28 */ /* 0x000fe20008000000 */
[----:B------:R-:W-:Y:S01]  /*4a80*/  FSEL R59, -R37, 0.11223486810922622681, !P0 ;  /* 0x3de5db65253b7808 */ /* 0x000fe20004000100 */
[----:B------:R-:W-:Y:S01]  /*4a90*/  UMOV UR8, 0x51eb851f ;  /* 0x51eb851f00087882 */ /* 0x000fe20000000000 */
[----:B------:R-:W-:Y:S01]  /*4aa0*/  UMOV UR9, 0x40339eb8 ;  /* 0x40339eb800097882 */ /* 0x000fe20000000000 */
[C---:B------:R-:W-:Y:S01]  /*4ab0*/  DMUL R50, R18.reuse, R50 ;  /* 0x0000003212327228 */ /* 0x040fe20000000000 */
[----:B------:R-:W-:Y:S03]  /*4ac0*/  BSSY.RECONVERGENT B0, `(.L_x_33) ;  /* 0x000002a000007945 */ /* 0x000fe60003800200 */
[----:B------:R-:W-:-:S02]  /*4ad0*/  DFMA R54, R18, R54, -R60 ;  /* 0x000000361236722b */ /* 0x000fc4000000083c */
[----:B--2---:R-:W-:-:S08]  /*4ae0*/  DFMA R8, R44, R58, R8 ;  /* 0x0000003a2c08722b */ /* 0x004fd00000000008 */
[----:B------:R-:W-:-:S08]  /*4af0*/  DFMA R8, R44, R8, R10 ;  /* 0x000000082c08722b */ /* 0x000fd0000000000a */
[----:B---3--:R-:W-:-:S08]  /*4b00*/  DFMA R8, R44, R8, R28 ;  /* 0x000000082c08722b */ /* 0x008fd0000000001c */
[----:B------:R-:W-:Y:S02]  /*4b10*/  DFMA R30, R44, R8, R30 ;  /* 0x000000082c1e722b */ /* 0x000fe4000000001e */
[----:B------:R-:W2:Y:S01]  /*4b20*/  MUFU.RCP64H R9, R47 ;  /* 0x0000002f00097308 */ /* 0x000ea20000001800 */
[----:B------:R-:W-:-:S05]  /*4b30*/  IMAD.MOV.U32 R8, RZ, RZ, 0x1 ;  /* 0x00000001ff087424 */ /* 0x000fca00078e00ff */
[----:B----4-:R-:W-:-:S08]  /*4b40*/  DFMA R30, R44, R30, R32 ;  /* 0x0000001e2c1e722b */ /* 0x010fd00000000020 */
[----:B------:R-:W-:Y:S02]  /*4b50*/  DFMA R30, R44, R30, R34 ;  /* 0x0000001e2c1e722b */ /* 0x000fe40000000022 */
[----:B------:R-:W-:Y:S02]  /*4b60*/  DFMA R34, R48, R60, -R52 ;  /* 0x0000003c3022722b */ /* 0x000fe40000000834 */
[----:B--2---:R-:W-:-:S04]  /*4b70*/  DFMA R10, -R46, R8, 1 ;  /* 0x3ff000002e0a742b */ /* 0x004fc80000000108 */
[----:B------:R-:W-:Y:S02]  /*4b80*/  DFMA R38, R30, R38, R38 ;  /* 0x000000261e26722b */ /* 0x000fe40000000026 */
[----:B------:R-:W-:Y:S02]  /*4b90*/  DFMA R30, R44, R30, 1 ;  /* 0x3ff000002c1e742b */ /* 0x000fe4000000001e */
[----:B------:R-:W-:-:S08]  /*4ba0*/  DFMA R10, R10, R10, R10 ;  /* 0x0000000a0a0a722b */ /* 0x000fd0000000000a */
[----:B------:R-:W-:Y:S01]  /*4bb0*/  FSEL R30, R30, R38, !P0 ;  /* 0x000000261e1e7208 */ /* 0x000fe20004000000 */
[----:B------:R-:W-:Y:S01]  /*4bc0*/  DFMA R10, R8, R10, R8 ;  /* 0x0000000a080a722b */ /* 0x000fe20000000008 */
[----:B------:R-:W-:Y:S02]  /*4bd0*/  FSEL R31, R31, R39, !P0 ;  /* 0x000000271f1f7208 */ /* 0x000fe40004000000 */
[----:B------:R-:W-:-:S04]  /*4be0*/  LOP3.LUT P0, RZ, R36, 0x2, RZ, 0xc0, !PT ;  /* 0x0000000224ff7812 */ /* 0x000fc8000780c0ff */
[----:B------:R-:W-:Y:S02]  /*4bf0*/  DADD R8, RZ, -R30 ;  /* 0x00000000ff087229 */ /* 0x000fe4000000081e */
[----:B------:R-:W-:-:S08]  /*4c00*/  DFMA R28, -R46, R10, 1 ;  /* 0x3ff000002e1c742b */ /* 0x000fd0000000010a */
[----:B------:R-:W-:Y:S01]  /*4c10*/  FSEL R8, R30, R8, !P0 ;  /* 0x000000081e087208 */ /* 0x000fe20004000000 */
[----:B------:R-:W-:Y:S01]  /*4c20*/  DFMA R28, R10, R28, R10 ;  /* 0x0000001c0a1c722b */ /* 0x000fe2000000000a */
        /* <DEDUP_REMOVED lines=17> */
[----:B------:R-:W-:Y:S02]  /*4d40*/  IMAD.MOV.U32 R8, RZ, RZ, R50 ;  /* 0x000000ffff087224 */ /* 0x000fe400078e0032 */
[----:B------:R-:W-:-:S07]  /*4d50*/  IMAD.MOV.U32 R9, RZ, RZ, R51 ;  /* 0x000000ffff097224 */ /* 0x000fce00078e0033 */
.L_x_34:
[----:B------:R-:W-:Y:S05]  /*4d60*/  BSYNC.RECONVERGENT B0 ;  /* 0x0000000000007941 */ /* 0x000fea0003800200 */
.L_x_33:
        /* <DEDUP_REMOVED lines=16> */
[----:B------:R-:W-:Y:S01]  /*4e70*/  MOV R35, R19 ;  /* 0x0000001300237202 */ /* 0x000fe20000000f00 */
[----:B------:R-:W-:Y:S01]  /*4e80*/  IMAD.MOV.U32 R36, RZ, RZ, R46 ;  /* 0x000000ffff247224 */ /* 0x000fe200078e002e */
[----:B------:R-:W-:Y:S01]  /*4e90*/  MOV R30, 0x4ec0 ;  /* 0x00004ec0001e7802 */ /* 0x000fe20000000f00 */
[----:B------:R-:W-:-:S07]  /*4ea0*/  IMAD.MOV.U32 R37, RZ, RZ, R47 ;  /* 0x000000ffff257224 */ /* 0x000fce00078e002f */
[----:B01----:R-:W-:Y:S05]  /*4eb0*/  CALL.REL.NOINC `($__internal_0_$__cuda_sm20_div_rn_f64_full) ;  /* 0x0000002800ec7944 */ /* 0x003fea0003c00000 */
[----:B------:R-:W-:Y:S02]  /*4ec0*/  IMAD.MOV.U32 R10, RZ, RZ, R50 ;  /* 0x000000ffff0a7224 */ /* 0x000fe400078e0032 */
[----:B------:R-:W-:-:S07]  /*4ed0*/  IMAD.MOV.U32 R11, RZ, RZ, R51 ;  /* 0x000000ffff0b7224 */ /* 0x000fce00078e0033 */
.L_x_36:
[----:B------:R-:W-:Y:S05]  /*4ee0*/  BSYNC.RECONVERGENT B0 ;  /* 0x0000000000007941 */ /* 0x000fea0003800200 */
.L_x_35:
[C---:B------:R-:W-:Y:S01]  /*4ef0*/  DFMA R46, R20.reuse, R14, R4 ;  /* 0x0000000e142e722b */ /* 0x040fe20000000004 */
[----:B------:R-:W-:Y:S01]  /*4f00*/  BSSY.RECONVERGENT B2, `(.L_x_37) ;  /* 0x0000020000027945 */ /* 0x000fe20003800200 */
[C---:B------:R-:W-:Y:S02]  /*4f10*/  DFMA R50, R20.reuse, R16, R6 ;  /* 0x000000101432722b */ /* 0x040fe40000000006 */
        /* <DEDUP_REMOVED lines=30> */
.L_x_38:
[----:B------:R-:W-:Y:S05]  /*5100*/  BSYNC.RECONVERGENT B2 ;  /* 0x0000000000027941 */ /* 0x000fea0003800200 */
.L_x_37:
        /* <DEDUP_REMOVED lines=55> */
[----:B------:R-:W-:-:S07]  /*5480*/  IMAD.MOV.U32 R53, RZ, RZ, R31 ;  /* 0x000000ffff357224 */ /* 0x000fce00078e001f */
.L_x_42:
[----:B------:R-:W-:Y:S05]  /*5490*/  BSYNC.RECONVERGENT B3 ;  /* 0x0000000000037941 */ /* 0x000fea0003800200 */
.L_x_41:
[----:B------:R-:W-:-:S07]  /*54a0*/  VIADD R54, R29, 0x1 ;  /* 0x000000011d367836 */ /* 0x000fce0000000000 */
.L_x_40:
[----:B------:R-:W-:Y:S05]  /*54b0*/  BSYNC.RECONVERGENT B2 ;  /* 0x0000000000027941 */ /* 0x000fea0003800200 */
.L_x_39:
[----:B------:R-:W2:Y:S01]  /*54c0*/  LDCU.64 UR6, c[0x4][0x8] ;  /* 0x01000100ff0677ac */ /* 0x000ea20008000a00 */
[----:B------:R-:W-:-:S05]  /*54d0*/  IMAD.SHL.U32 R28, R54, 0x40, RZ ;  /* 0x00000040361c7824 */ /* 0x000fca00078e00ff */
[----:B------:R-:W-:-:S04]  /*54e0*/  LOP3.LUT R28, R28, 0x40, RZ, 0xc0, !PT ;  /* 0x000000401c1c7812 */ /* 0x000fc800078ec0ff */
[----:B--2---:R-:W-:-:S04]  /*54f0*/  IADD3 R56, P0, PT, R28, UR6, RZ ;  /* 0x000000061c387c10 */ /* 0x004fc8000ff1e0ff */
[----:B------:R-:W-:-:S05]  /*5500*/  IADD3.X R57, PT, PT, RZ, UR7, RZ, P0, !PT ;  /* 0x00000007ff397c10 */ /* 0x000fca00087fe4ff */
[----:B------:R-:W2:Y:S04]  /*5510*/  LDG.E.128.CONSTANT R28, desc[UR4][R56.64] ;  /* 0x00000004381c7981 */ /* 0x000ea8000c1e9d00 */
[----:B------:R-:W3:Y:S04]  /*5520*/  LDG.E.128.CONSTANT R32, desc[UR4][R56.64+0x10] ;  /* 0x0000100438207981 */ /* 0x000ee8000c1e9d00 */
[----:B------:R-:W4:Y:S01]  /*5530*/  LDG.E.128.CONSTANT R36, desc[UR4][R56.64+0x20] ;  /* 0x0000200438247981 */ /* 0x000f22000c1e9d00 */
        /* <DEDUP_REMOVED lines=49> */
.L_x_44:
[----:B------:R-:W-:Y:S05]  /*5850*/  BSYNC.RECONVERGENT B2 ;  /* 0x0000000000027941 */ /* 0x000fea0003800200 */
.L_x_43:
        /* <DEDUP_REMOVED lines=10> */
[----:B------:R-:W-:Y:S01]  /*5900*/  MOV R58, 0x20fd8164 ;  /* 0x20fd8164003a7802 */ /* 0x000fe20000000f00 */
[----:B------:R-:W-:Y:S01]  /*5910*/  DSETP.NEU.AND P1, PT, |R46|, +INF , PT ;  /* 0x7ff000002e00742a */ /* 0x000fe20003f2d200 */
[----:B------:R-:W-:Y:S01]  /*5920*/  ISETP.NE.U32.AND P0, PT, R50, 0x1, PT ;  /* 0x000000013200780c */ /* 0x000fe20003f05070 */
[----:B------:R-:W-:Y:S01]  /*5930*/  DMUL R50, R52, R52 ;  /* 0x0000003434327228 */ /* 0x000fe20000000000 */
[----:B------:R-:W-:Y:S02]  /*5940*/  BSSY.RECONVERGENT B2, `(.L_x_45) ;  /* 0x000002d000027945 */ /* 0x000fe40003800200 */
[----:B------:R-:W-:-:S02]  /*5950*/  FSEL R58, R58, -8.06006814911005101289e+34, !P0 ;  /* 0xf9785eba3a3a7808 */ /* 0x000fc40004000000 */
[----:B------:R-:W-:-:S07]  /*5960*/  FSEL R59, -R55, 0.11223486810922622681, !P0 ;  /* 0x3de5db65373b7808 */ /* 0x000fce0004000100 */
        /* <DEDUP_REMOVED lines=9> */
[----:B------:R-:W-:Y:S02]  /*5a00*/  DFMA R28, R50, R28, 1 ;  /* 0x3ff00000321c742b */ /* 0x000fe4000000001c */
[----:B------:R-:W-:-:S08]  /*5a10*/  DMUL R50, R20, R20 ;  /* 0x0000001414327228 */ /* 0x000fd00000000000 */
[----:B------:R-:W-:Y:S02]  /*5a20*/  FSEL R30, R28, R52, !P0 ;  /* 0x000000341c1e7208 */ /* 0x000fe40004000000 */
[----:B------:R-:W-:Y:S01]  /*5a30*/  FSEL R31, R29, R53, !P0 ;  /* 0x000000351d1f7208 */ /* 0x000fe20004000000 */
[----:B------:R-:W-:Y:S01]  /*5a40*/  DMUL R52, R18, R18 ;  /* 0x0000001212347228 */ /* 0x000fe20000000000 */
        /* <DEDUP_REMOVED lines=28> */
.L_x_46:
[----:B------:R-:W-:Y:S05]  /*5c10*/  BSYNC.RECONVERGENT B2 ;  /* 0x0000000000027941 */ /* 0x000fea0003800200 */
.L_x_45:
        /* <DEDUP_REMOVED lines=10> */
[----:B------:R-:W-:Y:S01]  /*5cc0*/  MOV R59, 0x3da8ff83 ;  /* 0x3da8ff83003b7802 */ /* 0x000fe20000000f00 */
[----:B------:R-:W-:Y:S01]  /*5cd0*/  UMOV UR6, 0x51eb851f ;  /* 0x51eb851f00067882 */ /* 0x000fe20000000000 */
[----:B------:R-:W-:Y:S01]  /*5ce0*/  ISETP.NE.U32.AND P0, PT, R46, 0x1, PT ;  /* 0x000000012e00780c */ /* 0x000fe20003f05070 */
[----:B------:R-:W-:Y:S01]  /*5cf0*/  DMUL R46, R56, R56 ;  /* 0x00000038382e7228 */ /* 0x000fe20000000000 */
[----:B------:R-:W-:Y:S01]  /*5d00*/  UMOV UR7, 0x40239eb8 ;  /* 0x40239eb800077882 */ /* 0x000fe20000000000 */
[----:B------:R-:W-:Y:S01]  /*5d10*/  UMOV UR8, 0x51eb851f ;  /* 0x51eb851f00087882 */ /* 0x000fe20000000000 */
[----:B------:R-:W-:Y:S01]  /*5d20*/  FSEL R62, R62, -8.06006814911005101289e+34, !P0 ;  /* 0xf9785eba3e3e7808 */ /* 0x000fe20004000000 */
[----:B------:R-:W-:Y:S01]  /*5d30*/  DMUL R54, R54, UR6 ;  /* 0x0000000636367c28 */ /* 0x000fe20008000000 */
[----:B------:R-:W-:Y:S01]  /*5d40*/  FSEL R63, -R59, 0.11223486810922622681, !P0 ;  /* 0x3de5db653b3f7808 */ /* 0x000fe20004000100 */
[----:B------:R-:W-:Y:S01]  /*5d50*/  UMOV UR9, 0x40339eb8 ;  /* 0x40339eb800097882 */ /* 0x000fe20000000000 */
[----:B------:R-:W-:Y:S04]  /*5d60*/  BSSY.RECONVERGENT B0, `(.L_x_47) ;  /* 0x000002e000007945 */ /* 0x000fe80003800200 */
[----:B--2---:R-:W-:-:S08]  /*5d70*/  DFMA R28, R46, R62, R28 ;  /* 0x0000003e2e1c722b */ /* 0x004fd0000000001c */
[----:B------:R-:W-:Y:S01]  /*5d80*/  DFMA R28, R46, R28, R30 ;  /* 0x0000001c2e1c722b */ /* 0x000fe2000000001e */
[----:B------:R-:W-:-:S07]  /*5d90*/  IMAD.MOV.U32 R30, RZ, RZ, 0x1 ;  /* 0x00000001ff1e7424 */ /* 0x000fce00078e00ff */
[----:B---3--:R-:W-:Y:S02]  /*5da0*/  DFMA R32, R46, R28, R32 ;  /* 0x0000001c2e20722b */ /* 0x008fe40000000020 */
[----:B------:R-:W-:-:S06]  /*5db0*/  DFMA R28, R44, R44, 1 ;  /* 0x3ff000002c1c742b */ /* 0x000fcc000000002c */
[C---:B------:R-:W-:Y:S01]  /*5dc0*/  DFMA R32, R46.reuse, R32, R34 ;  /* 0x000000202e20722b */ /* 0x040fe20000000022 */
[----:B------:R-:W2:Y:S07]  /*5dd0*/  MUFU.RCP64H R31, R29 ;  /* 0x0000001d001f7308 */ /* 0x000eae0000001800 */
[----:B----4-:R-:W-:-:S08]  /*5de0*/  DFMA R32, R46, R32, R36 ;  /* 0x000000202e20722b */ /* 0x010fd00000000024 */
[----:B------:R-:W-:Y:S02]  /*5df0*/  DFMA R32, R46, R32, R38 ;  /* 0x000000202e20722b */ /* 0x000fe40000000026 */
[----:B--2---:R-:W-:-:S06]  /*5e00*/  DFMA R34, -R28, R30, 1 ;  /* 0x3ff000001c22742b */ /* 0x004fcc000000011e */
[----:B------:R-:W-:Y:S02]  /*5e10*/  DFMA R56, R32, R56, R56 ;  /* 0x000000382038722b */ /* 0x000fe40000000038 */
[----:B------:R-:W-:Y:S02]  /*5e20*/  DFMA R32, R46, R32, 1 ;  /* 0x3ff000002e20742b */ /* 0x000fe40000000020 */
[----:B------:R-:W-:Y:S02]  /*5e30*/  DFMA R36, R34, R34, R34 ;  /* 0x000000222224722b */ /* 0x000fe40000000022 */
[-C--:B------:R-:W-:Y:S02]  /*5e40*/  DFMA R34, R48, R52.reuse, R50 ;  /* 0x000000343022722b */ /* 0x080fe40000000032 */
[----:B------:R-:W-:-:S04]  /*5e50*/  DFMA R52, R44, R52, -R54 ;  /* 0x000000342c34722b */ /* 0x000fc80000000836 */
[----:B------:R-:W-:Y:S01]  /*5e60*/  FSEL R32, R32, R56, !P0 ;  /* 0x0000003820207208 */ /* 0x000fe20004000000 */
[----:B------:R-:W-:Y:S01]  /*5e70*/  DFMA R36, R30, R36, R30 ;  /* 0x000000241e24722b */ /* 0x000fe2000000001e */
[----:B------:R-:W-:Y:S01]  /*5e80*/  FSEL R33, R33, R57, !P0 ;  /* 0x0000003921217208 */ /* 0x000fe20004000000 */
[C---:B------:R-:W-:Y:S01]  /*5e90*/  DMUL R34, R44.reuse, R34 ;  /* 0x000000222c227228 */ /* 0x040fe20000000000 */
[----:B------:R-:W-:Y:S01]  /*5ea0*/  LOP3.LUT P0, RZ, R58, 0x2, RZ, 0xc0, !PT ;  /* 0x000000023aff7812 */ /* 0x000fe2000780c0ff */
[----:B------:R-:W-:-:S03]  /*5eb0*/  DMUL R44, R44, R50 ;  /* 0x000000322c2c7228 */ /* 0x000fc60000000000 */
[----:B------:R-:W-:Y:S02]  /*5ec0*/  DADD R30, RZ, -R32 ;  /* 0x00000000ff1e7229 */ /* 0x000fe40000000820 */
[----:B------:R-:W-:Y:S02]  /*5ed0*/  DFMA R38, -R28, R36, 1 ;  /* 0x3ff000001c26742b */ /* 0x000fe40000000124 */
[----:B------:R-:W-:-:S06]  /*5ee0*/  DFMA R34, R48, R54, -R34 ;  /* 0x000000363022722b */ /* 0x000fcc0000000822 */
        /* <DEDUP_REMOVED lines=8> */
[----:B------:R-:W-:-:S08]  /*5f70*/  DFMA R32, -R28, R46, R34 ;  /* 0x0000002e1c20722b */ /* 0x000fd00000000122 */
[----:B------:R-:W-:Y:S02]  /*5f80*/  DFMA R46, R38, R32, R46 ;  /* 0x00000020262e722b */ /* 0x000fe4000000002e */
[----:B------:R-:W-:-:S08]  /*5f90*/  DADD R32, R30, R30 ;  /* 0x000000001e207229 */ /* 0x000fd0000000001e */
[----:B------:R-:W-:Y:S01]  /*5fa0*/  FFMA R30, RZ, R29, R47 ;  /* 0x0000001dff1e7223 */ /* 0x000fe2000000002f */
[----:B------:R-:W-:-:S04]  /*5fb0*/  DFMA R32, R48, R44, R32 ;  /* 0x0000002c3020722b */ /* 0x000fc80000000020 */
        /* <DEDUP_REMOVED lines=8> */
.L_x_48:
[----:B------:R-:W-:Y:S05]  /*6040*/  BSYNC.RECONVERGENT B0 ;  /* 0x0000000000007941 */ /* 0x000fea0003800200 */
.L_x_47:
        /* <DEDUP_REMOVED lines=21> */
[----:B------:R-:W-:Y:S01]  /*61a0*/  MOV R44, R50 ;  /* 0x00000032002c7202 */ /* 0x000fe20000000f00 */
[----:B------:R-:W-:-:S07]  /*61b0*/  IMAD.MOV.U32 R45, RZ, RZ, R51 ;  /* 0x000000ffff2d7224 */ /* 0x000fce00078e0033 */
.L_x_50:
[----:B------:R-:W-:Y:S05]  /*61c0*/  BSYNC.RECONVERGENT B0 ;  /* 0x0000000000007941 */ /* 0x000fea0003800200 */
.L_x_49:
[C---:B------:R-:W-:Y:S01]  /*61d0*/  DFMA R50, R42.reuse, R18, R4 ;  /* 0x000000122a32722b */ /* 0x040fe20000000004 */
[----:B------:R-:W-:Y:S01]  /*61e0*/  BSSY.RECONVERGENT B2, `(.L_x_51) ;  /* 0x000001e000027945 */ /* 0x000fe20003800200 */
[----:B------:R-:W-:-:S08]  /*61f0*/  DFMA R54, R42, R20, R6 ;  /* 0x000000142a36722b */ /* 0x000fd00000000006 */
        /* <DEDUP_REMOVED lines=28> */
.L_x_52:
[----:B------:R-:W-:Y:S05]  /*63c0*/  BSYNC.RECONVERGENT B2 ;  /* 0x0000000000027941 */ /* 0x000fea0003800200 */
.L_x_51:
        /* <DEDUP_REMOVED lines=12> */
[----:B------:R-:W-:-:S02]  /*6490*/  ISETP.NE.U32.AND P0, PT, R49, 0x1, PT ;  /* 0x000000013100780c */ /* 0x000fc40003f05070 */
[----:B------:R-:W-:Y:S02]  /*64a0*/  MOV R49, 0x3da8ff83 ;  /* 0x3da8ff8300317802 */ /* 0x000fe40000000f00 */
        /* <DEDUP_REMOVED lines=42> */
.L_x_56:
[----:B------:R-:W-:Y:S05]  /*6750*/  BSYNC.RECONVERGENT B3 ;  /* 0x0000000000037941 */ /* 0x000fea0003800200 */
.L_x_55:
[----:B------:R-:W-:-:S07]  /*6760*/  VIADD R58, R29, 0x1 ;  /* 0x000000011d3a7836 */ /* 0x000fce0000000000 */
.L_x_54:
[----:B------:R-:W-:Y:S05]  /*6770*/  BSYNC.RECONVERGENT B2 ;  /* 0x0000000000027941 */ /* 0x000fea0003800200 */
.L_x_53:
        /* <DEDUP_REMOVED lines=26> */
[----:B------:R-:W-:Y:S02]  /*6920*/  FSEL R31, R29, R57, !P0 ;  /* 0x000000391d1f7208 */ /* 0x000fe40004000000 */
[----:B------:R-:W-:Y:S01]  /*6930*/  LOP3.LUT P0, RZ, R58, 0x2, RZ, 0xc0, !PT ;  /* 0x000000023aff7812 */ /* 0x000fe2000780c0ff */
[----:B------:R-:W-:Y:S01]  /*6940*/  @!P1 DMUL R58, RZ, R54 ;  /* 0x00000036ff3a9228 */ /* 0x000fe20000000000 */
[----:B------:R-:W-:Y:S02]  /*6950*/  @!P1 MOV R56, RZ ;  /* 0x000000ff00389202 */ /* 0x000fe40000000f00 */
        /* <DEDUP_REMOVED lines=27> */
.L_x_58:
[----:B------:R-:W-:Y:S05]  /*6b10*/  BSYNC.RECONVERGENT B2 ;  /* 0x0000000000027941 */ /* 0x000fea0003800200 */
.L_x_57:
        /* <DEDUP_REMOVED lines=15> */
[----:B------:R-:W-:Y:S01]  /*6c10*/  FSEL R62, R62, -8.06006814911005101289e+34, !P0 ;  /* 0xf9785eba3e3e7808 */ /* 0x000fe20004000000 */
[----:B----4-:R-:W-:Y:S01]  /*6c20*/  DFMA R60, R42, R46, R24 ;  /* 0x0000002e2a3c722b */ /* 0x010fe20000000018 */
[----:B------:R-:W-:-:S07]  /*6c30*/  FSEL R63, -R57, 0.11223486810922622681, !P0 ;  /* 0x3de5db65393f7808 */ /* 0x000fce0004000100 */
[----:B------:R-:W-:Y:S02]  /*6c40*/  DMUL R60, R60, R60 ;  /* 0x0000003c3c3c7228 */ /* 0x000fe40000000000 */
[----:B--2---:R-:W-:-:S08]  /*6c50*/  DFMA R28, R54, R62, R28 ;  /* 0x0000003e361c722b */ /* 0x004fd0000000001c */
[----:B------:R-:W-:-:S08]  /*6c60*/  DFMA R28, R54, R28, R30 ;  /* 0x0000001c361c722b */ /* 0x000fd0000000001e */
[----:B---3--:R-:W-:-:S08]  /*6c70*/  DFMA R28, R54, R28, R32 ;  /* 0x0000001c361c722b */ /* 0x008fd00000000020 */
[----:B------:R-:W-:-:S08]  /*6c80*/  DFMA R28, R54, R28, R34 ;  /* 0x0000001c361c722b */ /* 0x000fd00000000022 */
[----:B-----5:R-:W-:-:S08]  /*6c90*/  DFMA R28, R54, R28, R36 ;  /* 0x0000001c361c722b */ /* 0x020fd00000000024 */
[----:B------:R-:W-:-:S08]  /*6ca0*/  DFMA R28, R54, R28, R38 ;  /* 0x0000001c361c722b */ /* 0x000fd00000000026 */
[----:B------:R-:W-:Y:S02]  /*6cb0*/  DFMA R58, R28, R58, R58 ;  /* 0x0000003a1c3a722b */ /* 0x000fe4000000003a */
[----:B------:R-:W-:Y:S02]  /*6cc0*/  DFMA R28, R54, R28, 1 ;  /* 0x3ff00000361c742b */ /* 0x000fe4000000001c */
[----:B------:R-:W-:-:S08]  /*6cd0*/  DFMA R54, R42, R44, R26 ;  /* 0x0000002c2a36722b */ /* 0x000fd0000000001a */
[----:B------:R-:W-:Y:S01]  /*6ce0*/  FSEL R30, R28, R58, !P0 ;  /* 0x0000003a1c1e7208 */ /* 0x000fe20004000000 */
[----:B------:R-:W-:Y:S01]  /*6cf0*/  DMUL R54, R54, R54 ;  /* 0x0000003636367228 */ /* 0x000fe20000000000 */
[----:B------:R-:W-:Y:S01]  /*6d00*/  FSEL R31, R29, R59, !P0 ;  /* 0x0000003b1d1f7208 */ /* 0x000fe20004000000 */
[----:B------:R-:W-:Y:S01]  /*6d10*/  @!P1 IMAD.MOV.U32 R58, RZ, RZ, RZ ;  /* 0x000000ffff3a9224 */ /* 0x000fe200078e00ff */
        /* <DEDUP_REMOVED lines=22> */
[----:B------:R-:W-:Y:S01]  /*6e80*/  MOV R30, R50 ;  /* 0x00000032001e7202 */ /* 0x000fe20000000f00 */
[----:B------:R-:W-:Y:S01]  /*6e90*/  IMAD.MOV.U32 R39, RZ, RZ, R51 ;  /* 0x000000ffff277224 */ /* 0x000fe200078e0033 */
[----:B------:R-:W-:-:S07]  /*6ea0*/  MOV R58, 0x6ec0 ;  /* 0x00006ec0003a7802 */ /* 0x000fce0000000f00 */
[----:B01----:R-:W-:Y:S05]  /*6eb0*/  CALL.REL.NOINC `($_Z13generateImagePi$__internal_trig_reduction_slowpathd) ;  /* 0x0000001000547944 */ /* 0x003fea0003c00000 */
[----:B------:R-:W-:Y:S02]  /*6ec0*/  IMAD.MOV.U32 R58, RZ, RZ, R29 ;  /* 0x000000ffff3a7224 */ /* 0x000fe400078e001d */
[----:B------:R-:W-:Y:S02]  /*6ed0*/  IMAD.MOV.U32 R56, RZ, RZ, R30 ;  /* 0x000000ffff387224 */ /* 0x000fe400078e001e */
[----:B------:R-:W-:-:S07]  /*6ee0*/  IMAD.MOV.U32 R57, RZ, RZ, R31 ;  /* 0x000000ffff397224 */ /* 0x000fce00078e001f */
.L_x_60:
[----:B------:R-:W-:Y:S05]  /*6ef0*/  BSYNC.RECONVERGENT B2 ;  /* 0x0000000000027941 */ /* 0x000fea0003800200 */
.L_x_59:
        /* <DEDUP_REMOVED lines=10> */
[----:B------:R-:W-:Y:S01]  /*6fa0*/  UMOV UR6, 0x51eb851f ;  /* 0x51eb851f00067882 */ /* 0x000fe20000000000 */
[----:B------:R-:W-:Y:S01]  /*6fb0*/  UMOV UR7, 0x40239eb8 ;  /* 0x40239eb800077882 */ /* 0x000fe20000000000 */
[----:B------:R-:W-:Y:S01]  /*6fc0*/  ISETP.NE.U32.AND P0, PT, R50, 0x1, PT ;  /* 0x000000013200780c */ /* 0x000fe20003f05070 */
[----:B------:R-:W-:Y:S01]  /*6fd0*/  IMAD.MOV.U32 R50, RZ, RZ, 0x3da8ff83 ;  /* 0x3da8ff83ff327424 */ /* 0x000fe200078e00ff */
[----:B------:R-:W-:Y:S01]  /*6fe0*/  DMUL R62, R62, UR6 ;  /* 0x000000063e3e7c28 */ /* 0x000fe20008000000 */
[----:B------:R-:W-:Y:S01]  /*6ff0*/  UMOV UR8, 0x51eb851f ;  /* 0x51eb851f00087882 */ /* 0x000fe20000000000 */
[----:B------:R-:W-:Y:S01]  /*7000*/  FSEL R64, R64, -8.06006814911005101289e+34, !P0 ;  /* 0xf9785eba40407808 */ /* 0x000fe20004000000 */
[----:B------:R-:W-:Y:S01]  /*7010*/  UMOV UR9, 0x40339eb8 ;  /* 0x40339eb800097882 */ /* 0x000fe20000000000 */
[----:B------:R-:W-:Y:S01]  /*7020*/  FSEL R65, -R50, 0.11223486810922622681, !P0 ;  /* 0x3de5db6532417808 */ /* 0x000fe20004000100 */
[----:B------:R-:W-:Y:S01]  /*7030*/  DMUL R50, R56, R56 ;  /* 0x0000003838327228 */ /* 0x000fe20000000000 */
[----:B------:R-:W-:Y:S07]  /*7040*/  BSSY.RECONVERGENT B0, `(.L_x_61) ;  /* 0x000002e000007945 */ /* 0x000fee0003800200 */
[----:B--2---:R-:W-:-:S08]  /*7050*/  DFMA R28, R50, R64, R28 ;  /* 0x00000040321c722b */ /* 0x004fd0000000001c */
[----:B------:R-:W-:-:S08]  /*7060*/  DFMA R28, R50, R28, R30 ;  /* 0x0000001c321c722b */ /* 0x000fd0000000001e */
[----:B---3--:R-:W-:Y:S02]  /*7070*/  DFMA R28, R50, R28, R32 ;  /* 0x0000001c321c722b */ /* 0x008fe40000000020 */
[----:B------:R-:W-:-:S06]  /*7080*/  DFMA R32, R48, R48, 1 ;  /* 0x3ff000003020742b */ /* 0x000fcc0000000030 */
[----:B------:R-:W-:Y:S02]  /*7090*/  DFMA R34, R50, R28, R34 ;  /* 0x0000001c3222722b */ /* 0x000fe40000000022 */
[----:B------:R-:W2:Y:S01]  /*70a0*/  MUFU.RCP64H R29, R33 ;  /* 0x00000021001d7308 */ /* 0x000ea20000001800 */
[----:B------:R-:W-:-:S05]  /*70b0*/  IMAD.MOV.U32 R28, RZ, RZ, 0x1 ;  /* 0x00000001ff1c7424 */ /* 0x000fca00078e00ff */
        /* <DEDUP_REMOVED lines=33> */
[----:B------:R-:W-:Y:S02]  /*72d0*/  MOV R37, R33 ;  /* 0x0000002100257202 */ /* 0x000fe40000000f00 */
[----:B------:R-:W-:-:S07]  /*72e0*/  MOV R30, 0x7300 ;  /* 0x00007300001e7802 */ /* 0x000fce0000000f00 */
[----:B01----:R-:W-:Y:S05]  /*72f0*/  CALL.REL.NOINC `($__internal_0_$__cuda_sm20_div_rn_f64_full) ;  /* 0x0000000400dc7944 */ /* 0x003fea0003c00000 */
[----:B------:R-:W-:Y:S02]  /*7300*/  IMAD.MOV.U32 R28, RZ, RZ, R50 ;  /* 0x000000ffff1c7224 */ /* 0x000fe400078e0032 */
[----:B------:R-:W-:-:S07]  /*7310*/  IMAD.MOV.U32 R29, RZ, RZ, R51 ;  /* 0x000000ffff1d7224 */ /* 0x000fce00078e0033 */
.L_x_62:
[----:B------:R-:W-:Y:S05]  /*7320*/  BSYNC.RECONVERGENT B0 ;  /* 0x0000000000007941 */ /* 0x000fea0003800200 */
.L_x_61:
        /* <DEDUP_REMOVED lines=23> */
.L_x_64:
[----:B------:R-:W-:Y:S05]  /*74a0*/  BSYNC.RECONVERGENT B0 ;  /* 0x0000000000007941 */ /* 0x000fea0003800200 */
.L_x_63:
[----:B------:R-:W-:Y:S02]  /*74b0*/  DFMA R8, R8, 2, R22 ;  /* 0x400000000808782b */ /* 0x000fe40000000016 */
[----:B------:R-:W-:Y:S02]  /*74c0*/  DFMA R14, R14, 2, R24 ;  /* 0x400000000e0e782b */ /* 0x000fe40000000018 */
[----:B------:R-:W-:Y:S02]  /*74d0*/  DFMA R16, R16, 2, R26 ;  /* 0x400000001010782b */ /* 0x000fe4000000001a */
[----:B------:R-:W-:Y:S02]  /*74e0*/  DFMA R2, R10, 2, R2 ;  /* 0x400000000a02782b */ /* 0x000fe40000000002 */
[----:B------:R-:W-:Y:S02]  /*74f0*/  DFMA R8, R46, 2, R8 ;  /* 0x400000002e08782b */ /* 0x000fe40000000008 */
[----:B------:R-:W-:-:S02]  /*7500*/  DFMA R14, R18, 2, R14 ;  /* 0x40000000120e782b */ /* 0x000fc4000000000e */
[----:B------:R-:W-:Y:S02]  /*7510*/  DFMA R16, R20, 2, R16 ;  /* 0x400000001410782b */ /* 0x000fe40000000010 */
[C---:B------:R-:W-:Y:S02]  /*7520*/  DFMA R46, R42.reuse, R46, R24 ;  /* 0x0000002e2a2e722b */ /* 0x040fe40000000018 */
[----:B------:R-:W-:Y:S02]  /*7530*/  DFMA R10, R42, R44, R26 ;  /* 0x0000002c2a0a722b */ /* 0x000fe4000000001a */
[----:B------:R-:W-:Y:S02]  /*7540*/  DFMA R2, R44, 2, R2 ;  /* 0x400000002c02782b */ /* 0x000fe40000000002 */
[----:B------:R-:W-:Y:S02]  /*7550*/  DADD R8, R8, R28 ;  /* 0x0000000008087229 */ /* 0x000fe4000000001c */
[----:B------:R-:W-:-:S02]  /*7560*/  DADD R14, R46, R14 ;  /* 0x000000002e0e7229 */ /* 0x000fc4000000000e */
[----:B------:R-:W-:Y:S02]  /*7570*/  DADD R16, R10, R16 ;  /* 0x000000000a107229 */ /* 0x000fe40000000010 */
[----:B------:R-:W-:Y:S02]  /*7580*/  DADD R2, R2, R30 ;  /* 0x0000000002027229 */ /* 0x000fe4000000001e */
[-C--:B------:R-:W-:Y:S02]  /*7590*/  DFMA R24, R8, R40.reuse, R24 ;  /* 0x000000280818722b */ /* 0x080fe40000000018 */
[-C--:B------:R-:W-:Y:S02]  /*75a0*/  DFMA R4, R14, R40.reuse, R4 ;  /* 0x000000280e04722b */ /* 0x080fe40000000004 */
[-C--:B------:R-:W-:Y:S02]  /*75b0*/  DFMA R6, R16, R40.reuse, R6 ;  /* 0x000000281006722b */ /* 0x080fe40000000006 */
[----:B------:R-:W-:Y:S01]  /*75c0*/  DFMA R26, R2, R40, R26 ;  /* 0x00000028021a722b */ /* 0x000fe2000000001a */
[C---:B------:R-:W-:Y:S01]  /*75d0*/  IMAD R3, R13.reuse, 0x20, R12 ;  /* 0x000000200d037824 */ /* 0x040fe200078e020c */
[----:B------:R-:W-:-:S04]  /*75e0*/  IADD3 R13, PT, PT, R13, 0x1, RZ ;  /* 0x000000010d0d7810 */ /* 0x000fc80007ffe0ff */
[----:B------:R2:W-:Y:S01]  /*75f0*/  STL.128 [R3], R4 ;  /* 0x0000000403007387 */ /* 0x0005e20000100c00 */
[----:B------:R-:W-:-:S03]  /*7600*/  ISETP.NE.AND P0, PT, R13, 0xbb8, PT ;  /* 0x00000bb80d00780c */ /* 0x000fc60003f05270 */
[----:B------:R2:W-:Y:S10]  /*7610*/  STL.128 [R3+0x10], R24 ;  /* 0x0000101803007387 */ /* 0x0005f40000100c00 */
[----:B------:R-:W-:Y:S05]  /*7620*/  @P0 BRA `(.L_x_65) ;  /* 0xffffffb000dc0947 */ /* 0x000fea000383ffff */
[----:B------:R-:W-:Y:S01]  /*7630*/  BSSY.RECONVERGENT B0, `(.L_x_66) ;  /* 0x000003a000007945 */ /* 0x000fe20003800200 */
[----:B------:R-:W-:-:S07]  /*7640*/  IMAD.MOV.U32 R9, RZ, RZ, RZ ;  /* 0x000000ffff097224 */ /* 0x000fce00078e00ff */
.L_x_68:
[----:B------:R-:W-:-:S05]  /*7650*/  IMAD R8, R9, 0x20, R12 ;  /* 0x0000002009087824 */ /* 0x000fca00078e020c */
[----:B--2---:R-:W2:Y:S01]  /*7660*/  LDL.128 R4, [R8] ;  /* 0x0000000008047983 */ /* 0x004ea20000100c00 */
[----:B------:R-:W-:Y:S02]  /*7670*/  IMAD.MOV.U32 R2, RZ, RZ, 0x54442d18 ;  /* 0x54442d18ff027424 */ /* 0x000fe400078e00ff */
[----:B------:R-:W-:-:S06]  /*7680*/  IMAD.MOV.U32 R3, RZ, RZ, 0x400921fb ;  /* 0x400921fbff037424 */ /* 0x000fcc00078e00ff */
[----:B--2---:R-:W-:Y:S01]  /*7690*/  DSETP.GT.AND P0, PT, |R4|, R2, PT ;  /* 0x000000020400722a */ /* 0x004fe20003f04200 */
[----:B------:R-:W-:-:S13]  /*76a0*/  IMAD.MOV.U32 R5, RZ, RZ, R9 ;  /* 0x000000ffff057224 */ /* 0x000fda00078e0009 */
[----:B------:R-:W-:Y:S05]  /*76b0*/  @P0 BRA `(.L_x_67) ;  /* 0x0000000000c40947 */ /* 0x000fea0003800000 */
[----:B------:R-:W-:Y:S01]  /*76c0*/  DSETP.GT.AND P0, PT, |R6|, R2, PT ;  /* 0x000000020600722a */ /* 0x000fe20003f04200 */
[----:B------:R-:W-:-:S13]  /*76d0*/  IMAD.MOV.U32 R5, RZ, RZ, R9 ;  /* 0x000000ffff057224 */ /* 0x000fda00078e0009 */
[----:B------:R-:W-:Y:S05]  /*76e0*/  @P0 BRA `(.L_x_67) ;  /* 0x0000000000b80947 */ /* 0x000fea0003800000 */
[----:B------:R-:W2:Y:S02]  /*76f0*/  LDL.128 R4, [R8+0x20] ;  /* 0x0000200008047983 */ /* 0x000ea40000100c00 */
[----:B--2---:R-:W-:Y:S01]  /*7700*/  DSETP.GT.AND P0, PT, |R4|, R2, PT ;  /* 0x000000020400722a */ /* 0x004fe20003f04200 */
[----:B------:R-:W-:-:S13]  /*7710*/  VIADD R5, R9, 0x1 ;  /* 0x0000000109057836 */ /* 0x000fda0000000000 */
[----:B------:R-:W-:Y:S05]  /*7720*/  @P0 BRA `(.L_x_67) ;  /* 0x0000000000a80947 */ /* 0x000fea0003800000 */
[----:B------:R-:W-:-:S14]  /*7730*/  DSETP.GT.AND P0, PT, |R6|, R2, PT ;  /* 0x000000020600722a */ /* 0x000fdc0003f04200 */
        /* <DEDUP_REMOVED lines=21> */
[----:B------:R-:W-:-:S13]  /*7890*/  IADD3 R5, PT, PT, R9, 0x5, RZ ;  /* 0x0000000509057810 */ /* 0x000fda0007ffe0ff */
        /* <DEDUP_REMOVED lines=15> */
[----:B------:R-:W-:-:S05]  /*7990*/  VIADD R9, R9, 0x8 ;  /* 0x0000000809097836 */ /* 0x000fca0000000000 */
[----:B------:R-:W-:-:S13]  /*79a0*/  ISETP.NE.AND P0, PT, R9, 0xbb8, PT ;  /* 0x00000bb80900780c */ /* 0x000fda0003f05270 */
[----:B------:R-:W-:Y:S05]  /*79b0*/  @P0 BRA `(.L_x_68) ;  /* 0xfffffffc00240947 */ /* 0x000fea000383ffff */
[----:B------:R-:W-:-:S07]  /*79c0*/  IMAD.MOV.U32 R5, RZ, RZ, 0xbb8 ;  /* 0x00000bb8ff057424 */ /* 0x000fce00078e00ff */
.L_x_67:
[----:B------:R-:W-:Y:S05]  /*79d0*/  BSYNC.RECONVERGENT B0 ;  /* 0x0000000000007941 */ /* 0x000fea0003800200 */
.L_x_66:
[----:B------:R-:W2:Y:S01]  /*79e0*/  LDC.64 R2, c[0x0][0x380] ;  /* 0x0000e000ff027b82 */ /* 0x000ea20000000a00 */
[----:B------:R-:W3:Y:S07]  /*79f0*/  LDCU UR6, c[0x0][0x360] ;  /* 0x00006c00ff0677ac */ /* 0x000eee0008000800 */
[----:B------:R-:W3:Y:S01]  /*7a00*/  LDC R7, c[0x0][0x370] ;  /* 0x0000dc00ff077b82 */ /* 0x000ee20000000800 */
[----:B--2---:R-:W-:-:S05]  /*7a10*/  IMAD.WIDE R2, R0, 0x4, R2 ;  /* 0x0000000400027825 */ /* 0x004fca00078e0202 */
[----:B------:R2:W-:Y:S01]  /*7a20*/  STG.E desc[UR4][R2.64], R5 ;  /* 0x0000000502007986 */ /* 0x0005e2000c101904 */
[----:B---3--:R-:W-:-:S05]  /*7a30*/  IMAD R0, R7, UR6, R0 ;  /* 0x0000000607007c24 */ /* 0x008fca000f8e0200 */
[----:B------:R-:W-:-:S13]  /*7a40*/  ISETP.GE.AND P0, PT, R0, 0x3d0900, PT ;  /* 0x003d09000000780c */ /* 0x000fda0003f06270 */
[----:B--2---:R-:W-:Y:S05]  /*7a50*/  @!P0 BRA `(.L_x_69) ;  /* 0xffffff8400908947 */ /* 0x004fea000383ffff */
[----:B------:R-:W-:Y:S05]  /*7a60*/  EXIT ;  /* 0x000000000000794d */ /* 0x000fea0003800000 */
        .weak           $__internal_0_$__cuda_sm20_div_rn_f64_full
        .type           $__internal_0_$__cuda_sm20_div_rn_f64_full,@function
        .size           $__internal_0_$__cuda_sm20_div_rn_f64_full,($_Z13generateImagePi$__internal_trig_reduction_slowpathd - $__internal_0_$__cuda_sm20_div_rn_f64_full)
$__internal_0_$__cuda_sm20_div_rn_f64_full:
[C---:B------:R-:W-:Y:S01]  /*7a70*/  FSETP.GEU.AND P0, PT, |R37|.reuse, 1.469367938527859385e-39, PT ;  /* 0x001000002500780b */ /* 0x040fe20003f0e200 */
[----:B------:R-:W-:Y:S01]  /*7a80*/  IMAD.MOV.U32 R48, RZ, RZ, 0x1 ;  /* 0x00000001ff307424 */ /* 0x000fe200078e00ff */
[----:B------:R-:W-:Y:S01]  /*7a90*/  LOP3.LUT R38, R37, 0x800fffff, RZ, 0xc0, !PT ;  /* 0x800fffff25267812 */ /* 0x000fe200078ec0ff */
[----:B------:R-:W-:Y:S01]  /*7aa0*/  IMAD.MOV.U32 R56, RZ, RZ, 0x1ca00000 ;  /* 0x1ca00000ff387424 */ /* 0x000fe200078e00ff */
[C---:B------:R-:W-:Y:S01]  /*7ab0*/  FSETP.GEU.AND P2, PT, |R35|.reuse, 1.469367938527859385e-39, PT ;  /* 0x001000002300780b */ /* 0x040fe20003f4e200 */
[----:B------:R-:W-:Y:S01]  /*7ac0*/  BSSY.RECONVERGENT B1, `(.L_x_70) ;  /* 0x0000052000017945 */ /* 0x000fe20003800200 */
[----:B------:R-:W-:Y:S01]  /*7ad0*/  LOP3.LUT R39, R38, 0x3ff00000, RZ, 0xfc, !PT ;  /* 0x3ff0000026277812 */ /* 0x000fe200078efcff */
[----:B------:R-:W-:Y:S01]  /*7ae0*/  IMAD.MOV.U32 R38, RZ, RZ, R36 ;  /* 0x000000ffff267224 */ /* 0x000fe200078e0024 */
[----:B------:R-:W-:Y:S02]  /*7af0*/  LOP3.LUT R31, R35, 0x7ff00000, RZ, 0xc0, !PT ;  /* 0x7ff00000231f7812 */ /* 0x000fe400078ec0ff */
[----:B------:R-:W-:-:S02]  /*7b00*/  LOP3.LUT R58, R37, 0x7ff00000, RZ, 0xc0, !PT ;  /* 0x7ff00000253a7812 */ /* 0x000fc400078ec0ff */
[----:B------:R-:W-:Y:S01]  /*7b10*/  MOV R57, R31 ;  /* 0x0000001f00397202 */ /* 0x000fe20000000f00 */
[----:B------:R-:W-:Y:S01]  /*7b20*/  @!P0 DMUL R38, R36, 8.98846567431157953865e+307 ;  /* 0x7fe0000024268828 */ /* 0x000fe20000000000 */
[----:B------:R-:W-:-:S03]  /*7b30*/  ISETP.GE.U32.AND P1, PT, R31, R58, PT ;  /* 0x0000003a1f00720c */ /* 0x000fc60003f26070 */
[----:B------:R-:W-:Y:S02]  /*7b40*/  @!P2 LOP3.LUT R50, R37, 0x7ff00000, RZ, 0xc0, !PT ;  /* 0x7ff000002532a812 */ /* 0x000fe400078ec0ff */
[----:B------:R-:W0:Y:S02]  /*7b50*/  MUFU.RCP64H R49, R39 ;  /* 0x0000002700317308 */ /* 0x000e240000001800 */
[----:B------:R-:W-:Y:S02]  /*7b60*/  @!P2 ISETP.GE.U32.AND P3, PT, R31, R50, PT ;  /* 0x000000321f00a20c */ /* 0x000fe40003f66070 */
[----:B------:R-:W-:Y:S02]  /*7b70*/  @!P0 LOP3.LUT R58, R39, 0x7ff00000, RZ, 0xc0, !PT ;  /* 0x7ff00000273a8812 */ /* 0x000fe400078ec0ff */
[----:B------:R-:W-:-:S03]  /*7b80*/  @!P2 SEL R51, R56, 0x63400000, !P3 ;  /* 0x634000003833a807 */ /* 0x000fc60005800000 */
[----:B------:R-:W-:Y:S01]  /*7b90*/  VIADD R60, R58, 0xffffffff ;  /* 0xffffffff3a3c7836 */ /* 0x000fe20000000000 */
[----:B------:R-:W-:-:S04]  /*7ba0*/  @!P2 LOP3.LUT R54, R51, 0x80000000, R35, 0xf8, !PT ;  /* 0x800000003336a812 */ /* 0x000fc800078ef823 */
[----:B------:R-:W-:Y:S01]  /*7bb0*/  @!P2 LOP3.LUT R55, R54, 0x100000, RZ, 0xfc, !PT ;  /* 0x001000003637a812 */ /* 0x000fe200078efcff */
[----:B------:R-:W-:Y:S01]  /*7bc0*/  @!P2 IMAD.MOV.U32 R54, RZ, RZ, RZ ;  /* 0x000000ffff36a224 */ /* 0x000fe200078e00ff */
[----:B0-----:R-:W-:-:S08]  /*7bd0*/  DFMA R52, R48, -R38, 1 ;  /* 0x3ff000003034742b */ /* 0x001fd00000000826 */
[----:B------:R-:W-:-:S08]  /*7be0*/  DFMA R52, R52, R52, R52 ;  /* 0x000000343434722b */ /* 0x000fd00000000034 */
[----:B------:R-:W-:Y:S01]  /*7bf0*/  DFMA R52, R48, R52, R48 ;  /* 0x000000343034722b */ /* 0x000fe20000000030 */
[----:B------:R-:W-:Y:S01]  /*7c00*/  SEL R49, R56, 0x63400000, !P1 ;  /* 0x6340000038317807 */ /* 0x000fe20004800000 */
[----:B------:R-:W-:-:S03]  /*7c10*/  IMAD.MOV.U32 R48, RZ, RZ, R34 ;  /* 0x000000ffff307224 */ /* 0x000fc600078e0022 */
[----:B------:R-:W-:-:S03]  /*7c20*/  LOP3.LUT R49, R49, 0x800fffff, R35, 0xf8, !PT ;  /* 0x800fffff31317812 */ /* 0x000fc600078ef823 */
[----:B------:R-:W-:-:S03]  /*7c30*/  DFMA R50, R52, -R38, 1 ;  /* 0x3ff000003432742b */ /* 0x000fc60000000826 */
[----:B------:R-:W-:-:S05]  /*7c40*/  @!P2 DFMA R48, R48, 2, -R54 ;  /* 0x400000003030a82b */ /* 0x000fca0000000836 */
[----:B------:R-:W-:-:S05]  /*7c50*/  DFMA R50, R52, R50, R52 ;  /* 0x000000323432722b */ /* 0x000fca0000000034 */
[----:B------:R-:W-:-:S03]  /*7c60*/  @!P2 LOP3.LUT R57, R49, 0x7ff00000, RZ, 0xc0, !PT ;  /* 0x7ff000003139a812 */ /* 0x000fc600078ec0ff */
[----:B------:R-:W-:Y:S02]  /*7c70*/  DMUL R52, R50, R48 ;  /* 0x0000003032347228 */ /* 0x000fe40000000000 */
[----:B------:R-:W-:-:S05]  /*7c80*/  VIADD R59, R57, 0xffffffff ;  /* 0xffffffff393b7836 */ /* 0x000fca0000000000 */
[----:B------:R-:W-:Y:S01]  /*7c90*/  ISETP.GT.U32.AND P0, PT, R59, 0x7feffffe, PT ;  /* 0x7feffffe3b00780c */ /* 0x000fe20003f04070 */
[----:B------:R-:W-:-:S03]  /*7ca0*/  DFMA R54, R52, -R38, R48 ;  /* 0x800000263436722b */ /* 0x000fc60000000030 */
[----:B------:R-:W-:-:S05]  /*7cb0*/  ISETP.GT.U32.OR P0, PT, R60, 0x7feffffe, P0 ;  /* 0x7feffffe3c00780c */ /* 0x000fca0000704470 */
[----:B------:R-:W-:-:S08]  /*7cc0*/  DFMA R54, R50, R54, R52 ;  /* 0x000000363236722b */ /* 0x000fd00000000034 */
[----:B------:R-:W-:Y:S05]  /*7cd0*/  @P0 BRA `(.L_x_71) ;  /* 0x00000000006c0947 */ /* 0x000fea0003800000 */
[----:B------:R-:W-:-:S04]  /*7ce0*/  LOP3.LUT R34, R37, 0x7ff00000, RZ, 0xc0, !PT ;  /* 0x7ff0000025227812 */ /* 0x000fc800078ec0ff */
[CC--:B------:R-:W-:Y:S02]  /*7cf0*/  VIADDMNMX R35, R31.reuse, -R34.reuse, 0xb9600000, !PT ;  /* 0xb96000001f237446 */ /* 0x0c0fe40007800922 */
[----:B------:R-:W-:Y:S01]  /*7d00*/  ISETP.GE.U32.AND P0, PT, R31, R34, PT ;  /* 0x000000221f00720c */ /* 0x000fe20003f06070 */
[----:B------:R-:W-:Y:S01]  /*7d10*/  IMAD.MOV.U32 R34, RZ, RZ, RZ ;  /* 0x000000ffff227224 */ /* 0x000fe200078e00ff */
[----:B------:R-:W-:Y:S02]  /*7d20*/  VIMNMX R31, PT, PT, R35, 0x46a00000, PT ;  /* 0x46a00000231f7848 */ /* 0x000fe40003fe0100 */
[----:B------:R-:W-:-:S05]  /*7d30*/  SEL R56, R56, 0x63400000, !P0 ;  /* 0x6340000038387807 */ /* 0x000fca0004000000 */
[----:B------:R-:W-:-:S04]  /*7d40*/  IMAD.IADD R31, R31, 0x1, -R56 ;  /* 0x000000011f1f7824 */ /* 0x000fc800078e0a38 */
[----:B------:R-:W-:-:S06]  /*7d50*/  VIADD R35, R31, 0x7fe00000 ;  /* 0x7fe000001f237836 */ /* 0x000fcc0000000000 */
[----:B------:R-:W-:-:S10]  /*7d60*/  DMUL R50, R54, R34 ;  /* 0x0000002236327228 */ /* 0x000fd40000000000 */
[----:B------:R-:W-:-:S13]  /*7d70*/  FSETP.GTU.AND P0, PT, |R51|, 1.469367938527859385e-39, PT ;  /* 0x001000003300780b */ /* 0x000fda0003f0c200 */
[----:B------:R-:W-:Y:S05]  /*7d80*/  @P0 BRA `(.L_x_72) ;  /* 0x0000000000940947 */ /* 0x000fea0003800000 */
[----:B------:R-:W-:-:S06]  /*7d90*/  DFMA R38, R54, -R38, R48 ;  /* 0x800000263626722b */ /* 0x000fcc0000000030 */
[----:B------:R-:W-:-:S04]  /*7da0*/  IMAD.MOV.U32 R38, RZ, RZ, RZ ;  /* 0x000000ffff267224 */ /* 0x000fc800078e00ff */
[C---:B------:R-:W-:Y:S02]  /*7db0*/  FSETP.NEU.AND P0, PT, R39.reuse, RZ, PT ;  /* 0x000000ff2700720b */ /* 0x040fe40003f0d000 */
[----:B------:R-:W-:-:S04]  /*7dc0*/  LOP3.LUT R37, R39, 0x80000000, R37, 0x48, !PT ;  /* 0x8000000027257812 */ /* 0x000fc800078e4825 */
[----:B------:R-:W-:-:S07]  /*7dd0*/  LOP3.LUT R39, R37, R35, RZ, 0xfc, !PT ;  /* 0x0000002325277212 */ /* 0x000fce00078efcff */
[----:B------:R-:W-:Y:S05]  /*7de0*/  @!P0 BRA `(.L_x_72) ;  /* 0x00000000007c8947 */ /* 0x000fea0003800000 */
[----:B------:R-:W-:Y:S01]  /*7df0*/  IMAD.MOV R35, RZ, RZ, -R31 ;  /* 0x000000ffff237224 */ /* 0x000fe200078e0a1f */
[----:B------:R-:W-:Y:S01]  /*7e00*/  DMUL.RP R38, R54, R38 ;  /* 0x0000002636267228 */ /* 0x000fe20000008000 */
[----:B------:R-:W-:Y:S01]  /*7e10*/  IMAD.MOV.U32 R34, RZ, RZ, RZ ;  /* 0x000000ffff227224 */ /* 0x000fe200078e00ff */
[----:B------:R-:W-:-:S05]  /*7e20*/  IADD3 R31, PT, PT, -R31, -0x43300000, RZ ;  /* 0xbcd000001f1f7810 */ /* 0x000fca0007ffe1ff */
[----:B------:R-:W-:-:S03]  /*7e30*/  DFMA R34, R50, -R34, R54 ;  /* 0x800000223222722b */ /* 0x000fc60000000036 */
[----:B------:R-:W-:-:S07]  /*7e40*/  LOP3.LUT R37, R39, R37, RZ, 0x3c, !PT ;  /* 0x0000002527257212 */ /* 0x000fce00078e3cff */
[----:B------:R-:W-:-:S04]  /*7e50*/  FSETP.NEU.AND P0, PT, |R35|, R31, PT ;  /* 0x0000001f2300720b */ /* 0x000fc80003f0d200 */
[----:B------:R-:W-:Y:S02]  /*7e60*/  FSEL R50, R38, R50, !P0 ;  /* 0x0000003226327208 */ /* 0x000fe40004000000 */
[----:B------:R-:W-:Y:S01]  /*7e70*/  FSEL R51, R37, R51, !P0 ;  /* 0x0000003325337208 */ /* 0x000fe20004000000 */
[----:B------:R-:W-:Y:S06]  /*7e80*/  BRA `(.L_x_72) ;  /* 0x0000000000547947 */ /* 0x000fec0003800000 */
.L_x_71:
[----:B------:R-:W-:-:S14]  /*7e90*/  DSETP.NAN.AND P0, PT, R34, R34, PT ;  /* 0x000000222200722a */ /* 0x000fdc0003f08000 */
[----:B------:R-:W-:Y:S05]  /*7ea0*/  @P0 BRA `(.L_x_73) ;  /* 0x0000000000440947 */ /* 0x000fea0003800000 */
[----:B------:R-:W-:-:S14]  /*7eb0*/  DSETP.NAN.AND P0, PT, R36, R36, PT ;  /* 0x000000242400722a */ /* 0x000fdc0003f08000 */
[----:B------:R-:W-:Y:S05]  /*7ec0*/  @P0 BRA `(.L_x_74) ;  /* 0x0000000000300947 */ /* 0x000fea0003800000 */
[----:B------:R-:W-:Y:S01]  /*7ed0*/  ISETP.NE.AND P0, PT, R57, R58, PT ;  /* 0x0000003a3900720c */ /* 0x000fe20003f05270 */
[----:B------:R-:W-:Y:S01]  /*7ee0*/  IMAD.MOV.U32 R50, RZ, RZ, 0x0 ;  /* 0x00000000ff327424 */ /* 0x000fe200078e00ff */
[----:B------:R-:W-:-:S11]  /*7ef0*/  MOV R51, 0xfff80000 ;  /* 0xfff8000000337802 */ /* 0x000fd60000000f00 */
[----:B------:R-:W-:Y:S05]  /*7f00*/  @!P0 BRA `(.L_x_72) ;  /* 0x0000000000348947 */ /* 0x000fea0003800000 */
[----:B------:R-:W-:Y:S02]  /*7f10*/  ISETP.NE.AND P0, PT, R57, 0x7ff00000, PT ;  /* 0x7ff000003900780c */ /* 0x000fe40003f05270 */
[----:B------:R-:W-:Y:S02]  /*7f20*/  LOP3.LUT R51, R35, 0x80000000, R37, 0x48, !PT ;  /* 0x8000000023337812 */ /* 0x000fe400078e4825 */
[----:B------:R-:W-:-:S13]  /*7f30*/  ISETP.EQ.OR P0, PT, R58, RZ, !P0 ;  /* 0x000000ff3a00720c */ /* 0x000fda0004702670 */
[----:B------:R-:W-:Y:S01]  /*7f40*/  @P0 LOP3.LUT R31, R51, 0x7ff00000, RZ, 0xfc, !PT ;  /* 0x7ff00000331f0812 */ /* 0x000fe200078efcff */
[----:B------:R-:W-:Y:S02]  /*7f50*/  @!P0 IMAD.MOV.U32 R50, RZ, RZ, RZ ;  /* 0x000000ffff328224 */ /* 0x000fe400078e00ff */
[----:B------:R-:W-:Y:S02]  /*7f60*/  @P0 IMAD.MOV.U32 R50, RZ, RZ, RZ ;  /* 0x000000ffff320224 */ /* 0x000fe400078e00ff */
[----:B------:R-:W-:Y:S01]  /*7f70*/  @P0 IMAD.MOV.U32 R51, RZ, RZ, R31 ;  /* 0x000000ffff330224 */ /* 0x000fe200078e001f */
[----:B------:R-:W-:Y:S06]  /*7f80*/  BRA `(.L_x_72) ;  /* 0x0000000000147947 */ /* 0x000fec0003800000 */
.L_x_74:
[----:B------:R-:W-:Y:S01]  /*7f90*/  LOP3.LUT R51, R37, 0x80000, RZ, 0xfc, !PT ;  /* 0x0008000025337812 */ /* 0x000fe200078efcff */
[----:B------:R-:W-:Y:S01]  /*7fa0*/  IMAD.MOV.U32 R50, RZ, RZ, R36 ;  /* 0x000000ffff327224 */ /* 0x000fe200078e0024 */
[----:B------:R-:W-:Y:S06]  /*7fb0*/  BRA `(.L_x_72) ;  /* 0x0000000000087947 */ /* 0x000fec0003800000 */
.L_x_73:
[----:B------:R-:W-:Y:S01]  /*7fc0*/  LOP3.LUT R51, R35, 0x80000, RZ, 0xfc, !PT ;  /* 0x0008000023337812 */ /* 0x000fe200078efcff */
[----:B------:R-:W-:-:S07]  /*7fd0*/  IMAD.MOV.U32 R50, RZ, RZ, R34 ;  /* 0x000000ffff327224 */ /* 0x000fce00078e0022 */
.L_x_72:
[----:B------:R-:W-:Y:S05]  /*7fe0*/  BSYNC.RECONVERGENT B1 ;  /* 0x0000000000017941 */ /* 0x000fea0003800200 */
.L_x_70:
[----:B------:R-:W-:-:S04]  /*7ff0*/  IMAD.MOV.U32 R31, RZ, RZ, 0x0 ;  /* 0x00000000ff1f7424 */ /* 0x000fc800078e00ff */
[----:B------:R-:W-:Y:S05]  /*8000*/  RET.REL.NODEC R30 `(_Z13generateImagePi) ;  /* 0xffffff7c1efc7950 */ /* 0x000fea0003c3ffff */
        .type           $_Z13generateImagePi$__internal_trig_reduction_slowpathd,@function
        .size           $_Z13generateImagePi$__internal_trig_reduction_slowpathd,(.L_x_84 - $_Z13generateImagePi$__internal_trig_reduction_slowpathd)
$_Z13generateImagePi$__internal_trig_reduction_slowpathd:
[----:B------:R-:W-:Y:S01]  /*8010*/  SHF.R.U32.HI R57, RZ, 0x14, R39 ;  /* 0x00000014ff397819 */ /* 0x000fe20000011627 */
[----:B------:R-:W-:-:S03]  /*8020*/  IMAD.MOV.U32 R29, RZ, RZ, RZ ;  /* 0x000000ffff1d7224 */ /* 0x000fc600078e00ff */
[----:B------:R-:W-:-:S04]  /*8030*/  LOP3.LUT R28, R57, 0x7ff, RZ, 0xc0, !PT ;  /* 0x000007ff391c7812 */ /* 0x000fc800078ec0ff */
[----:B------:R-:W-:-:S13]  /*8040*/  ISETP.NE.AND P0, PT, R28, 0x7ff, PT ;  /* 0x000007ff1c00780c */ /* 0x000fda0003f05270 */
[----:B------:R-:W-:Y:S05]  /*8050*/  @!P0 BRA `(.L_x_75) ;  /* 0x00000008004c8947 */ /* 0x000fea0003800000 */
[----:B------:R-:W-:Y:S01]  /*8060*/  VIADD R29, R28, 0xfffffc00 ;  /* 0xfffffc001c1d7836 */ /* 0x000fe20000000000 */
[----:B------:R-:W-:Y:S01]  /*8070*/  BSSY.RECONVERGENT B0, `(.L_x_76) ;  /* 0x0000030000007945 */ /* 0x000fe20003800200 */
[----:B------:R-:W-:-:S03]  /*8080*/  CS2R R68, SRZ ;  /* 0x0000000000447805 */ /* 0x000fc6000001ff00 */
[----:B------:R-:W-:Y:S02]  /*8090*/  SHF.R.U32.HI R28, RZ, 0x6, R29 ;  /* 0x00000006ff1c7819 */ /* 0x000fe4000001161d */
[----:B------:R-:W-:Y:S01]  /*80a0*/  ISETP.GE.U32.AND P0, PT, R29, 0x80, PT ;  /* 0x000000801d00780c */ /* 0x000fe20003f06070 */
[----:B------:R-:W-:Y:S01]  /*80b0*/  VIADD R29, R1, 0x1d4c0 ;  /* 0x0001d4c0011d7836 */ /* 0x000fe20000000000 */
[C---:B------:R-:W-:Y:S02]  /*80c0*/  IADD3 R31, PT, PT, -R28.reuse, 0x13, RZ ;  /* 0x000000131c1f7810 */ /* 0x040fe40007ffe1ff */
[----:B------:R-:W-:Y:S02]  /*80d0*/  IADD3 R35, PT, PT, -R28, 0xf, RZ ;  /* 0x0000000f1c237810 */ /* 0x000fe40007ffe1ff */
[----:B------:R-:W-:-:S04]  /*80e0*/  SEL R31, R31, 0x12, P0 ;  /* 0x000000121f1f7807 */ /* 0x000fc80000000000 */
[----:B------:R-:W-:-:S13]  /*80f0*/  ISETP.GE.AND P0, PT, R35, R31, PT ;  /* 0x0000001f2300720c */ /* 0x000fda0003f06270 */
[----:B------:R-:W-:Y:S05]  /*8100*/  @P0 BRA `(.L_x_77) ;  /* 0x0000000000980947 */ /* 0x000fea0003800000 */
[----:B------:R-:W0:Y:S01]  /*8110*/  LDC.64 R64, c[0x0][0x358] ;  /* 0x0000d600ff407b82 */ /* 0x000e220000000a00 */
[C---:B------:R-:W-:Y:S01]  /*8120*/  SHF.L.U64.HI R32, R30.reuse, 0xb, R39 ;  /* 0x0000000b1e207819 */ /* 0x040fe20000010227 */
[----:B------:R-:W-:Y:S01]  /*8130*/  BSSY.RECONVERGENT B1, `(.L_x_78) ;  /* 0x0000022000017945 */ /* 0x000fe20003800200 */
[----:B------:R-:W-:Y:S01]  /*8140*/  SHF.L.U32 R33, R30, 0xb, RZ ;  /* 0x0000000b1e217819 */ /* 0x000fe200000006ff */
[----:B------:R-:W-:Y:S01]  /*8150*/  IMAD.MOV.U32 R34, RZ, RZ, RZ ;  /* 0x000000ffff227224 */ /* 0x000fe200078e00ff */
[----:B------:R-:W-:Y:S02]  /*8160*/  IADD3 R30, PT, PT, RZ, -R28, -R31 ;  /* 0x8000001cff1e7210 */ /* 0x000fe40007ffe81f */
[----:B------:R-:W-:Y:S02]  /*8170*/  CS2R R68, SRZ ;  /* 0x0000000000447805 */ /* 0x000fe4000001ff00 */
[----:B------:R-:W-:-:S07]  /*8180*/  LOP3.LUT R32, R32, 0x80000000, RZ, 0xfc, !PT ;  /* 0x8000000020207812 */ /* 0x000fce00078efcff */
.L_x_79:
[----:B------:R-:W1:Y:S01]  /*8190*/  LDC.64 R36, c[0x4][RZ] ;  /* 0x01000000ff247b82 */ /* 0x000e620000000a00 */
[----:B0-----:R-:W-:Y:S02]  /*81a0*/  R2UR UR6, R64 ;  /* 0x00000000400672ca */ /* 0x001fe400000e0000 */
[----:B------:R-:W-:Y:S01]  /*81b0*/  R2UR UR7, R65 ;  /* 0x00000000410772ca */ /* 0x000fe200000e0000 */
[----:B-1----:R-:W-:-:S12]  /*81c0*/  IMAD.WIDE R66, R35, 0x8, R36 ;  /* 0x0000000823427825 */ /* 0x002fd800078e0224 */
[----:B------:R-:W2:Y:S01]  /*81d0*/  LDG.E.64.CONSTANT R66, desc[UR6][R66.64] ;  /* 0x0000000642427981 */ /* 0x000ea2000c1e9b00 */
[----:B------:R-:W-:Y:S02]  /*81e0*/  VIADD R30, R30, 0x1 ;  /* 0x000000011e1e7836 */ /* 0x000fe40000000000 */
[C---:B------:R-:W-:Y:S02]  /*81f0*/  IMAD R56, R34.reuse, 0x8, R29 ;  /* 0x0000000822387824 */ /* 0x040fe400078e021d */
[----:B------:R-:W-:Y:S02]  /*8200*/  VIADD R34, R34, 0x1 ;  /* 0x0000000122227836 */ /* 0x000fe40000000000 */
[----:B------:R-:W-:Y:S02]  /*8210*/  VIADD R35, R35, 0x1 ;  /* 0x0000000123237836 */ /* 0x000fe40000000000 */
[----:B--2---:R-:W-:-:S04]  /*8220*/  IMAD.WIDE.U32 R68, P3, R66, R33, R68 ;  /* 0x0000002142447225 */ /* 0x004fc80007860044 */
[CC--:B------:R-:W-:Y:S02]  /*8230*/  IMAD R36, R66.reuse, R32.reuse, RZ ;  /* 0x0000002042247224 */ /* 0x0c0fe400078e02ff */
[----:B------:R-:W-:-:S03]  /*8240*/  IMAD.HI.U32 R38, R66, R32, RZ ;  /* 0x0000002042267227 */ /* 0x000fc600078e00ff */
[----:B------:R-:W-:Y:S01]  /*8250*/  IADD3 R36, P0, PT, R36, R69, RZ ;  /* 0x0000004524247210 */ /* 0x000fe20007f1e0ff */
[CC--:B------:R-:W-:Y:S02]  /*8260*/  IMAD R37, R67.reuse, R33.reuse, RZ ;  /* 0x0000002143257224 */ /* 0x0c0fe400078e02ff */
[----:B------:R-:W-:Y:S02]  /*8270*/  IMAD.X R38, RZ, RZ, R38, P3 ;  /* 0x000000ffff267224 */ /* 0x000fe400018e0626 */
[----:B------:R-:W-:Y:S01]  /*8280*/  IMAD.HI.U32 R59, R67, R33, RZ ;  /* 0x00000021433b7227 */ /* 0x000fe200078e00ff */
[----:B------:R-:W-:-:S03]  /*8290*/  IADD3 R69, P1, PT, R37, R36, RZ ;  /* 0x0000002425457210 */ /* 0x000fc60007f3e0ff */
[----:B------:R-:W-:Y:S01]  /*82a0*/  IMAD.HI.U32 R36, R67, R32, RZ ;  /* 0x0000002043247227 */ /* 0x000fe200078e00ff */
[----:B------:R-:W-:Y:S01]  /*82b0*/  IADD3.X R38, P0, PT, R59, R38, RZ, P0, !PT ;  /* 0x000000263b267210 */ /* 0x000fe2000071e4ff */
[----:B------:R0:W-:Y:S02]  /*82c0*/  STL.64 [R56], R68 ;  /* 0x0000004438007387 */ /* 0x0001e40000100a00 */
[----:B------:R-:W-:Y:S02]  /*82d0*/  IMAD R37, R67, R32, RZ ;  /* 0x0000002043257224 */ /* 0x000fe400078e02ff */
[----:B------:R-:W-:Y:S01]  /*82e0*/  IMAD.X R36, RZ, RZ, R36, P0 ;  /* 0x000000ffff247224 */ /* 0x000fe200000e0624 */
[----:B------:R-:W-:Y:S02]  /*82f0*/  ISETP.NE.AND P0, PT, R30, -0xf, PT ;  /* 0xfffffff11e00780c */ /* 0x000fe40003f05270 */
[----:B------:R-:W-:-:S05]  /*8300*/  IADD3.X R38, P1, PT, R37, R38, RZ, P1, !PT ;  /* 0x0000002625267210 */ /* 0x000fca0000f3e4ff */
[----:B------:R-:W-:Y:S02]  /*8310*/  IMAD.X R37, RZ, RZ, R36, P1 ;  /* 0x000000ffff257224 */ /* 0x000fe400008e0624 */
[----:B0-----:R-:W-:-:S03]  /*8320*/  IMAD.MOV.U32 R68, RZ, RZ, R38 ;  /* 0x000000ffff447224 */ /* 0x001fc600078e0026 */
[----:B------:R-:W-:Y:S01]  /*8330*/  MOV R69, R37 ;  /* 0x0000002500457202 */ /* 0x000fe20000000f00 */
[----:B------:R-:W-:Y:S06]  /*8340*/  @P0 BRA `(.L_x_79) ;  /* 0xfffffffc00900947 */ /* 0x000fec000383ffff */
[----:B------:R-:W-:Y:S05]  /*8350*/  BSYNC.RECONVERGENT B1 ;  /* 0x0000000000017941 */ /* 0x000fea0003800200 */
.L_x_78:
[----:B------:R-:W-:-:S07]  /*8360*/  IMAD.MOV.U32 R35, RZ, RZ, R31 ;  /* 0x000000ffff237224 */ /* 0x000fce00078e001f */
.L_x_77:
[----:B------:R-:W-:Y:S05]  /*8370*/  BSYNC.RECONVERGENT B0 ;  /* 0x0000000000007941 */ /* 0x000fea0003800200 */
.L_x_76:
[----:B------:R-:W-:Y:S01]  /*8380*/  LOP3.LUT P0, R57, R57, 0x3f, RZ, 0xc0, !PT ;  /* 0x0000003f39397812 */ /* 0x000fe2000780c0ff */
[----:B------:R-:W-:-:S04]  /*8390*/  IMAD.IADD R28, R28, 0x1, R35 ;  /* 0x000000011c1c7824 */ /* 0x000fc800078e0223 */
[----:B------:R-:W-:-:S05]  /*83a0*/  IMAD.U32 R38, R28, 0x8, R29 ;  /* 0x000000081c267824 */ /* 0x000fca00078e001d */
[----:B------:R0:W-:Y:S04]  /*83b0*/  STL.64 [R38+-0x78], R68 ;  /* 0xffff884426007387 */ /* 0x0001e80000100a00 */
[----:B------:R-:W2:Y:S04]  /*83c0*/  @P0 LDL.64 R32, [R1+0x1d4c8] ;  /* 0x01d4c80001200983 */ /* 0x000ea80000100a00 */
[----:B------:R-:W3:Y:S04]  /*83d0*/  LDL.64 R30, [R1+0x1d4d0] ;  /* 0x01d4d000011e7983 */ /* 0x000ee80000100a00 */
[----:B------:R-:W0:Y:S01]  /*83e0*/  LDL.64 R28, [R1+0x1d4d8] ;  /* 0x01d4d800011c7983 */ /* 0x000e220000100a00 */
[----:B------:R-:W-:Y:S01]  /*83f0*/  BSSY.RECONVERGENT B0, `(.L_x_80) ;  /* 0x0000035000007945 */ /* 0x000fe20003800200 */
[----:B--2---:R-:W-:-:S02]  /*8400*/  @P0 SHF.R.U64 R37, R32, 0x1, R33 ;  /* 0x0000000120250819 */ /* 0x004fc40000001221 */
[----:B------:R-:W-:Y:S02]  /*8410*/  @P0 SHF.R.U32.HI R59, RZ, 0x1, R33 ;  /* 0x00000001ff3b0819 */ /* 0x000fe40000011621 */
[----:B------:R-:W-:Y:S02]  /*8420*/  @P0 LOP3.LUT R32, R57, 0x3f, RZ, 0x3c, !PT ;  /* 0x0000003f39200812 */ /* 0x000fe400078e3cff */
[C---:B---3--:R-:W-:Y:S02]  /*8430*/  @P0 SHF.L.U32 R36, R30.reuse, R57, RZ ;  /* 0x000000391e240219 */ /* 0x048fe400000006ff */
[----:B------:R-:W-:Y:S02]  /*8440*/  @P0 SHF.R.U64 R37, R37, R32, R59 ;  /* 0x0000002025250219 */ /* 0x000fe4000000123b */
[--C-:B------:R-:W-:Y:S02]  /*8450*/  @P0 SHF.R.U32.HI R33, RZ, 0x1, R31.reuse ;  /* 0x00000001ff210819 */ /* 0x100fe4000001161f */
[----:B------:R-:W-:-:S02]  /*8460*/  @P0 SHF.R.U64 R34, R30, 0x1, R31 ;  /* 0x000000011e220819 */ /* 0x000fc4000000121f */
[----:B------:R-:W-:Y:S02]  /*8470*/  @P0 SHF.L.U64.HI R35, R30, R57, R31 ;  /* 0x000000391e230219 */ /* 0x000fe4000001021f */
[-C--:B------:R-:W-:Y:S02]  /*8480*/  @P0 SHF.R.U32.HI R56, RZ, R32.reuse, R59 ;  /* 0x00000020ff380219 */ /* 0x080fe4000001163b */
[----:B------:R-:W-:Y:S02]  /*8490*/  @P0 LOP3.LUT R30, R36, R37, RZ, 0xfc, !PT ;  /* 0x00000025241e0212 */ /* 0x000fe400078efcff */
[----:B0-----:R-:W-:Y:S02]  /*84a0*/  @P0 SHF.L.U32 R38, R28, R57, RZ ;  /* 0x000000391c260219 */ /* 0x001fe400000006ff */
[----:B------:R-:W-:Y:S02]  /*84b0*/  @P0 SHF.R.U64 R59, R34, R32, R33 ;  /* 0x00000020223b0219 */ /* 0x000fe40000001221 */
[----:B------:R-:W-:-:S02]  /*84c0*/  @P0 LOP3.LUT R31, R35, R56, RZ, 0xfc, !PT ;  /* 0x00000038231f0212 */ /* 0x000fc400078efcff */
[----:B------:R-:W-:Y:S01]  /*84d0*/  @P0 SHF.R.U32.HI R32, RZ, R32, R33 ;  /* 0x00000020ff200219 */ /* 0x000fe20000011621 */
[----:B------:R-:W-:Y:S01]  /*84e0*/  IMAD.SHL.U32 R33, R30, 0x4, RZ ;  /* 0x000000041e217824 */ /* 0x000fe200078e00ff */
[----:B------:R-:W-:Y:S02]  /*84f0*/  @P0 SHF.L.U64.HI R57, R28, R57, R29 ;  /* 0x000000391c390219 */ /* 0x000fe4000001021d */
[----:B------:R-:W-:Y:S02]  /*8500*/  @P0 LOP3.LUT R28, R38, R59, RZ, 0xfc, !PT ;  /* 0x0000003b261c0212 */ /* 0x000fe400078efcff */
[----:B------:R-:W-:Y:S02]  /*8510*/  SHF.L.U64.HI R30, R30, 0x2, R31 ;  /* 0x000000021e1e7819 */ /* 0x000fe4000001021f */
[----:B------:R-:W-:Y:S02]  /*8520*/  @P0 LOP3.LUT R29, R57, R32, RZ, 0xfc, !PT ;  /* 0x00000020391d0212 */ /* 0x000fe400078efcff */
[----:B------:R-:W-:-:S02]  /*8530*/  SHF.L.W.U32.HI R31, R31, 0x2, R28 ;  /* 0x000000021f1f7819 */ /* 0x000fc40000010e1c */
[----:B------:R-:W-:Y:S02]  /*8540*/  IADD3 RZ, P0, PT, RZ, -R33, RZ ;  /* 0x80000021ffff7210 */ /* 0x000fe40007f1e0ff */
[----:B------:R-:W-:Y:S02]  /*8550*/  LOP3.LUT R35, RZ, R30, RZ, 0x33, !PT ;  /* 0x0000001eff237212 */ /* 0x000fe400078e33ff */
[----:B------:R-:W-:Y:S02]  /*8560*/  SHF.L.W.U32.HI R32, R28, 0x2, R29 ;  /* 0x000000021c207819 */ /* 0x000fe40000010e1d */
[----:B------:R-:W-:Y:S02]  /*8570*/  LOP3.LUT R34, RZ, R31, RZ, 0x33, !PT ;  /* 0x0000001fff227212 */ /* 0x000fe400078e33ff */
[----:B------:R-:W-:Y:S02]  /*8580*/  IADD3.X R35, P0, PT, RZ, R35, RZ, P0, !PT ;  /* 0x00000023ff237210 */ /* 0x000fe4000071e4ff */
[----:B------:R-:W-:-:S02]  /*8590*/  LOP3.LUT R37, RZ, R32, RZ, 0x33, !PT ;  /* 0x00000020ff257212 */ /* 0x000fc400078e33ff */
[----:B------:R-:W-:Y:S02]  /*85a0*/  IADD3.X R34, P1, PT, RZ, R34, RZ, P0, !PT ;  /* 0x00000022ff227210 */ /* 0x000fe4000073e4ff */
[----:B------:R-:W-:-:S03]  /*85b0*/  ISETP.GT.U32.AND P3, PT, R31, -0x1, PT ;  /* 0xffffffff1f00780c */ /* 0x000fc60003f64070 */
[----:B------:R-:W-:Y:S01]  /*85c0*/  IMAD.X R37, RZ, RZ, R37, P1 ;  /* 0x000000ffff257224 */ /* 0x000fe200008e0625 */
[----:B------:R-:W-:-:S04]  /*85d0*/  ISETP.GT.AND.EX P0, PT, R32, -0x1, PT, P3 ;  /* 0xffffffff2000780c */ /* 0x000fc80003f04330 */
[----:B------:R-:W-:Y:S02]  /*85e0*/  SEL R28, R32, R37, P0 ;  /* 0x00000025201c7207 */ /* 0x000fe40000000000 */
[----:B------:R-:W-:Y:S02]  /*85f0*/  SEL R31, R31, R34, P0 ;  /* 0x000000221f1f7207 */ /* 0x000fe40000000000 */
[----:B------:R-:W-:Y:S02]  /*8600*/  ISETP.NE.U32.AND P1, PT, R28, RZ, PT ;  /* 0x000000ff1c00720c */ /* 0x000fe40003f25070 */
[----:B------:R-:W-:Y:S02]  /*8610*/  SEL R30, R30, R35, P0 ;  /* 0x000000231e1e7207 */ /* 0x000fe40000000000 */
[----:B------:R-:W-:Y:S01]  /*8620*/  SEL R37, R31, R28, !P1 ;  /* 0x0000001c1f257207 */ /* 0x000fe20004800000 */
[----:B------:R-:W-:-:S03]  /*8630*/  @!P0 IMAD.MOV R33, RZ, RZ, -R33 ;  /* 0x000000ffff218224 */ /* 0x000fc600078e0a21 */
[----:B------:R-:W0:Y:S02]  /*8640*/  FLO.U32 R34, R37 ;  /* 0x0000002500227300 */ /* 0x000e2400000e0000 */
[C---:B0-----:R-:W-:Y:S02]  /*8650*/  IADD3 R36, PT, PT, -R34.reuse, 0x1f, RZ ;  /* 0x0000001f22247810 */ /* 0x041fe40007ffe1ff */
[----:B------:R-:W-:-:S03]  /*8660*/  IADD3 R34, PT, PT, -R34, 0x3f, RZ ;  /* 0x0000003f22227810 */ /* 0x000fc60007ffe1ff */
[----:B------:R-:W-:-:S05]  /*8670*/  @P1 IMAD.MOV R34, RZ, RZ, R36 ;  /* 0x000000ffff221224 */ /* 0x000fca00078e0224 */
[----:B------:R-:W-:-:S13]  /*8680*/  ISETP.NE.AND P1, PT, R34, RZ, PT ;  /* 0x000000ff2200720c */ /* 0x000fda0003f25270 */
[----:B------:R-:W-:Y:S05]  /*8690*/  @!P1 BRA `(.L_x_81) ;  /* 0x0000000000289947 */ /* 0x000fea0003800000 */
[C---:B------:R-:W-:Y:S02]  /*86a0*/  LOP3.LUT R36, R34.reuse, 0x3f, RZ, 0xc0, !PT ;  /* 0x0000003f22247812 */ /* 0x040fe400078ec0ff */
[--C-:B------:R-:W-:Y:S02]  /*86b0*/  SHF.R.U64 R33, R33, 0x1, R30.reuse ;  /* 0x0000000121217819 */ /* 0x100fe4000000121e */
[----:B------:R-:W-:Y:S02]  /*86c0*/  SHF.R.U32.HI R30, RZ, 0x1, R30 ;  /* 0x00000001ff1e7819 */ /* 0x000fe4000001161e */
[----:B------:R-:W-:Y:S02]  /*86d0*/  LOP3.LUT R35, R34, 0x3f, RZ, 0xc, !PT ;  /* 0x0000003f22237812 */ /* 0x000fe400078e0cff */
[CC--:B------:R-:W-:Y:S02]  /*86e0*/  SHF.L.U64.HI R28, R31.reuse, R36.reuse, R28 ;  /* 0x000000241f1c7219 */ /* 0x0c0fe4000001021c */
[----:B------:R-:W-:-:S02]  /*86f0*/  SHF.L.U32 R31, R31, R36, RZ ;  /* 0x000000241f1f7219 */ /* 0x000fc400000006ff */
[-CC-:B------:R-:W-:Y:S02]  /*8700*/  SHF.R.U64 R36, R33, R35.reuse, R30.reuse ;  /* 0x0000002321247219 */ /* 0x180fe4000000121e */
[----:B------:R-:W-:Y:S02]  /*8710*/  SHF.R.U32.HI R35, RZ, R35, R30 ;  /* 0x00000023ff237219 */ /* 0x000fe4000001161e */
[----:B------:R-:W-:Y:S02]  /*8720*/  LOP3.LUT R31, R31, R36, RZ, 0xfc, !PT ;  /* 0x000000241f1f7212 */ /* 0x000fe400078efcff */
[----:B------:R-:W-:-:S07]  /*8730*/  LOP3.LUT R28, R28, R35, RZ, 0xfc, !PT ;  /* 0x000000231c1c7212 */ /* 0x000fce00078efcff */
.L_x_81:
[----:B------:R-:W-:Y:S05]  /*8740*/  BSYNC.RECONVERGENT B0 ;  /* 0x0000000000007941 */ /* 0x000fea0003800200 */
.L_x_80:
[----:B------:R-:W-:Y:S01]  /*8750*/  IMAD.WIDE.U32 R56, R31, 0x2168c235, RZ ;  /* 0x2168c2351f387825 */ /* 0x000fe200078e00ff */
[----:B------:R-:W-:-:S03]  /*8760*/  SHF.R.U32.HI R29, RZ, 0x1e, R29 ;  /* 0x0000001eff1d7819 */ /* 0x000fc6000001161d */
[----:B------:R-:W-:Y:S01]  /*8770*/  IMAD.MOV.U32 R36, RZ, RZ, R57 ;  /* 0x000000ffff247224 */ /* 0x000fe200078e0039 */
[----:B------:R-:W-:Y:S01]  /*8780*/  IADD3 RZ, P1, PT, R56, R56, RZ ;  /* 0x0000003838ff7210 */ /* 0x000fe20007f3e0ff */
[----:B------:R-:W-:Y:S01]  /*8790*/  IMAD.MOV.U32 R37, RZ, RZ, RZ ;  /* 0x000000ffff257224 */ /* 0x000fe200078e00ff */
[----:B------:R-:W-:Y:S01]  /*87a0*/  LEA.HI R29, R32, R29, RZ, 0x1 ;  /* 0x0000001d201d7211 */ /* 0x000fe200078f08ff */
[----:B------:R-:W-:-:S04]  /*87b0*/  IMAD.HI.U32 R30, R28, -0x36f0255e, RZ ;  /* 0xc90fdaa21c1e7827 */ /* 0x000fc800078e00ff */
[----:B------:R-:W-:-:S04]  /*87c0*/  IMAD.WIDE.U32 R36, R31, -0x36f0255e, R36 ;  /* 0xc90fdaa21f247825 */ /* 0x000fc800078e0024 */
[C---:B------:R-:W-:Y:S02]  /*87d0*/  IMAD R33, R28.reuse, -0x36f0255e, RZ ;  /* 0xc90fdaa21c217824 */ /* 0x040fe400078e02ff */
[----:B------:R-:W-:-:S05]  /*87e0*/  IMAD.WIDE.U32 R36, P3, R28, 0x2168c235, R36 ;  /* 0x2168c2351c247825 */ /* 0x000fca0007860024 */
[----:B------:R-:W-:Y:S02]  /*87f0*/  IADD3.X R30, PT, PT, R30, RZ, RZ, P3, !PT ;  /* 0x000000ff1e1e7210 */ /* 0x000fe40001ffe4ff */
[----:B------:R-:W-:Y:S02]  /*8800*/  IADD3 R33, P3, PT, R33, R37, RZ ;  /* 0x0000002521217210 */ /* 0x000fe40007f7e0ff */
[----:B------:R-:W-:Y:S02]  /*8810*/  IADD3.X RZ, P1, PT, R36, R36, RZ, P1, !PT ;  /* 0x0000002424ff7210 */ /* 0x000fe40000f3e4ff */
[C---:B------:R-:W-:Y:S01]  /*8820*/  ISETP.GT.U32.AND P4, PT, R33.reuse, RZ, PT ;  /* 0x000000ff2100720c */ /* 0x040fe20003f84070 */
[----:B------:R-:W-:Y:S01]  /*8830*/  IMAD.X R31, RZ, RZ, R30, P3 ;  /* 0x000000ffff1f7224 */ /* 0x000fe200018e061e */
[----:B------:R-:W-:-:S04]  /*8840*/  IADD3.X R30, P3, PT, R33, R33, RZ, P1, !PT ;  /* 0x00000021211e7210 */ /* 0x000fc80000f7e4ff */
[C---:B------:R-:W-:Y:S01]  /*8850*/  ISETP.GT.AND.EX P1, PT, R31.reuse, RZ, PT, P4 ;  /* 0x000000ff1f00720c */ /* 0x040fe20003f24340 */
[----:B------:R-:W-:-:S03]  /*8860*/  IMAD.X R28, R31, 0x1, R31, P3 ;  /* 0x000000011f1c7824 */ /* 0x000fc600018e061f */
[----:B------:R-:W-:Y:S02]  /*8870*/  SEL R30, R30, R33, P1 ;  /* 0x000000211e1e7207 */ /* 0x000fe40000800000 */
[----:B------:R-:W-:Y:S02]  /*8880*/  SEL R28, R28, R31, P1 ;  /* 0x0000001f1c1c7207 */ /* 0x000fe40000800000 */
[----:B------:R-:W-:-:S05]  /*8890*/  IADD3 R31, P3, PT, R30, 0x1, RZ ;  /* 0x000000011e1f7810 */ /* 0x000fca0007f7e0ff */
[----:B------:R-:W-:-:S05]  /*88a0*/  IMAD.X R28, RZ, RZ, R28, P3 ;  /* 0x000000ffff1c7224 */ /* 0x000fca00018e061c */
[----:B------:R-:W-:-:S04]  /*88b0*/  SHF.R.U64 R31, R31, 0xa, R28 ;  /* 0x0000000a1f1f7819 */ /* 0x000fc8000000121c */
[----:B------:R-:W-:Y:S02]  /*88c0*/  IADD3 R33, P3, PT, R31, 0x1, RZ ;  /* 0x000000011f217810 */ /* 0x000fe40007f7e0ff */
[----:B------:R-:W-:Y:S02]  /*88d0*/  SEL R31, RZ, 0xffffffff, !P1 ;  /* 0xffffffffff1f7807 */ /* 0x000fe40004800000 */
[----:B------:R-:W-:Y:S02]  /*88e0*/  LEA.HI.X R28, R28, RZ, RZ, 0x16, P3 ;  /* 0x000000ff1c1c7211 */ /* 0x000fe400018fb4ff */
[----:B------:R-:W-:Y:S01]  /*88f0*/  LOP3.LUT P1, R35, R39, 0x80000000, RZ, 0xc0, !PT ;  /* 0x8000000027237812 */ /* 0x000fe2000782c0ff */
[----:B------:R-:W-:Y:S01]  /*8900*/  IMAD.IADD R31, R31, 0x1, -R34 ;  /* 0x000000011f1f7824 */ /* 0x000fe200078e0a22 */
[--C-:B------:R-:W-:Y:S02]  /*8910*/  SHF.R.U64 R33, R33, 0x1, R28.reuse ;  /* 0x0000000121217819 */ /* 0x100fe4000000121c */
[----:B------:R-:W-:Y:S01]  /*8920*/  SHF.R.U32.HI R28, RZ, 0x1, R28 ;  /* 0x00000001ff1c7819 */ /* 0x000fe2000001161c */
[----:B------:R-:W-:Y:S01]  /*8930*/  IMAD.SHL.U32 R31, R31, 0x100000, RZ ;  /* 0x001000001f1f7824 */ /* 0x000fe200078e00ff */
[----:B------:R-:W-:-:S02]  /*8940*/  IADD3 R30, P3, P4, RZ, RZ, R33 ;  /* 0x000000ffff1e7210 */ /* 0x000fc40007c7e021 */
[----:B------:R-:W-:Y:S02]  /*8950*/  @!P0 LOP3.LUT R35, R35, 0x80000000, RZ, 0x3c, !PT ;  /* 0x8000000023238812 */ /* 0x000fe400078e3cff */
[----:B------:R-:W-:-:S03]  /*8960*/  IADD3.X R28, PT, PT, R31, 0x3fe00000, R28, P3, P4 ;  /* 0x3fe000001f1c7810 */ /* 0x000fc60001fe841c */
[----:B------:R-:W-:Y:S01]  /*8970*/  @P1 IMAD.MOV R29, RZ, RZ, -R29 ;  /* 0x000000ffff1d1224 */ /* 0x000fe200078e0a1d */
[----:B------:R-:W-:-:S07]  /*8980*/  LOP3.LUT R39, R28, R35, RZ, 0xfc, !PT ;  /* 0x000000231c277212 */ /* 0x000fce00078efcff */
.L_x_75:
[----:B------:R-:W-:Y:S02]  /*8990*/  IMAD.MOV.U32 R59, RZ, RZ, 0x0 ;  /* 0x00000000ff3b7424 */ /* 0x000fe400078e00ff */
[----:B------:R-:W-:Y:S02]  /*89a0*/  IMAD.MOV.U32 R31, RZ, RZ, R39 ;  /* 0x000000ffff1f7224 */ /* 0x000fe400078e0027 */
[----:B------:R-:W-:Y:S05]  /*89b0*/  RET.REL.NODEC R58 `(_Z13generateImagePi) ;  /* 0xffffff743a907950 */ /* 0x000fea0003c3ffff */
.L_x_82:
[----:B------:R-:W-:-:S00]  /*89c0*/  BRA `(.L_x_82) ;  /* 0xfffffffc00fc7947 */ /* 0x000fc0000383ffff */
[----:B------:R-:W-:-:S00]  /*89d0*/  NOP ;  /* 0x0000000000007918 */ /* 0x000fc00000000000 */
        /* <DEDUP_REMOVED lines=10> */
.L_x_84:


//--------------------- .nv.global.init           --------------------------
	.section	.nv.global.init,"aw",@progbits
	.align	16
.nv.global.init:
	.type		__cudart_sin_cos_coeffs,@object
	.size		__cudart_sin_cos_coeffs,(__cudart_i2opi_d - __cudart_sin_cos_coeffs)
__cudart_sin_cos_coeffs:
        /*0000*/ 	.byte	0x46, 0xd2, 0xb0, 0x2c, 0xf1, 0xe5, 0x5a, 0xbe, 0x92, 0xe3, 0xac, 0x69, 0xe3, 0x1d, 0xc7, 0x3e
        /*0010*/ 	.byte	0xa1, 0x62, 0xdb, 0x19, 0xa0, 0x01, 0x2a, 0xbf, 0x18, 0x08, 0x11, 0x11, 0x11, 0x11, 0x81, 0x3f
        /*0020*/ 	.byte	0x54, 0x55, 0x55, 0x55, 0x55, 0x55, 0xc5, 0xbf, 0x00, 0x00, 0x00, 0x00, 0x00, 0x00, 0x00, 0x00
        /*0030*/ 	.byte	0x00, 0x00, 0x00, 0x00, 0x00, 0x00, 0x00, 0x00, 0x64, 0x81, 0xfd, 0x20, 0x83, 0xff, 0xa8, 0xbd
        /*0040*/ 	.byte	0x28, 0x85, 0xef, 0xc1, 0xa7, 0xee, 0x21, 0x3e, 0xd9, 0xe6, 0x06, 0x8e, 0x4f, 0x7e, 0x92, 0xbe
        /*0050*/ 	.byte	0xe9, 0xbc, 0xdd, 0x19, 0xa0, 0x01, 0xfa, 0x3e, 0x47, 0x5d, 0xc1, 0x16, 0x6c, 0xc1, 0x56, 0xbf
        /*0060*/ 	.byte	0x51, 0x55, 0x55, 0x55, 0x55, 0x55, 0xa5, 0x3f, 0x00, 0x00, 0x00, 0x00, 0x00, 0x00, 0xe0, 0xbf
        /*0070*/ 	.byte	0x00, 0x00, 0x00, 0x00, 0x00, 0x00, 0xf0, 0x3f, 0x00, 0x00, 0x00, 0x00, 0x00, 0x00, 0x00, 0x00
	.type		__cudart_i2opi_d,@object
	.size		__cudart_i2opi_d,(.L_0 - __cudart_i2opi_d)
__cudart_i2opi_d:
        /* <DEDUP_REMOVED lines=9> */
.L_0:


//--------------------- .nv.shared.reserved.0     --------------------------
	.section	.nv.shared.reserved.0,"aw",@nobits
	.weak		__nv_reservedSMEM_offset_0_alias
	.size		__nv_reservedSMEM_offset_0_alias, 0, 64
	.other		__nv_reservedSMEM_offset_0_alias,@"STO_CUDA_RESERVED_SHARED STV_DEFAULT"
__nv_reservedSMEM_offset_0_alias:
	.zero		0
	.zero		64


//--------------------- .nv.constant0._Z13generateImagePi --------------------------
	.section	.nv.constant0._Z13generateImagePi,"a",@progbits
	.sectionflags	@""
	.align	4
.nv.constant0._Z13generateImagePi:
	.zero		904


//--------------------- SYMBOLS --------------------------

	.type		.nv.reservedSmem.offset0,@object
	.size		.nv.reservedSmem.offset0,0x4
